// auto-generated by cutlass_sweep.conv — config: {"arch": "sm_90", "cluster_m": 2, "cluster_n": 1, "conv_kind": "fprop", "dtype": "e4m3", "ndim": 2, "tile_k": 32, "tile_m": 128, "tile_n": 64}
#include "cutlass/cutlass.h"
#include "cute/tensor.hpp"
#include "cutlass/kernel_hardware_info.hpp"
#include "cutlass/conv/convolution.h"
#include "cutlass/conv/dispatch_policy.hpp"
#include "cutlass/conv/collective/collective_builder.hpp"
#include "cutlass/conv/kernel/conv_universal.hpp"
#include "cutlass/conv/device/conv_universal_adapter.hpp"
#include "cutlass/epilogue/collective/collective_builder.hpp"

using namespace cute;
using Elem = cutlass::float_e4m3_t;
using Acc  = float;
using LayoutAB = cutlass::layout::TensorNHWC;
using LayoutC  = cutlass::layout::TensorNHWC;
constexpr auto ConvOp = cutlass::conv::Operator::kFprop;
using TileShape    = Shape<_128, _64, Shape<_32>>;
using ClusterShape = Shape<_2, _1, _1>;

using CollectiveEpilogue = typename cutlass::epilogue::collective::CollectiveBuilder<
    cutlass::arch::Sm90, cutlass::arch::OpClassTensorOp,
    TileShape, ClusterShape,
    cutlass::epilogue::collective::EpilogueTileAuto,
    Acc, Acc,
    Elem, LayoutC, 128 / cutlass::sizeof_bits<Elem>::value,
    Elem, LayoutC, 128 / cutlass::sizeof_bits<Elem>::value,
    cutlass::epilogue::collective::EpilogueScheduleAuto
  >::CollectiveOp;

using CollectiveMainloop = typename cutlass::conv::collective::CollectiveBuilder<
    cutlass::arch::Sm90, cutlass::arch::OpClassTensorOp, ConvOp,
    Elem, LayoutAB, 128 / cutlass::sizeof_bits<Elem>::value,
    Elem, LayoutAB, 128 / cutlass::sizeof_bits<Elem>::value,
    Acc,
    TileShape, ClusterShape,
    cutlass::conv::collective::StageCountAutoCarveout<
        static_cast<int>(sizeof(typename CollectiveEpilogue::SharedStorage))>,
    cutlass::conv::collective::KernelScheduleAuto
  >::CollectiveOp;

using ProblemShape = cutlass::conv::ConvProblemShape<
    ConvOp, CollectiveMainloop::DispatchPolicy::NumSpatialDimensions>;
using ConvKernel = cutlass::conv::kernel::ConvUniversal<
    ProblemShape, CollectiveMainloop, CollectiveEpilogue>;
using Conv = cutlass::conv::device::ConvUniversalAdapter<ConvKernel>;

auto* _anchor = &cutlass::device_kernel<ConvKernel>;


// ===== COMPILED SASS (sm_90a) =====

	.target	sm_90a

	.elftype	@"ET_EXEC"


//--------------------- .note.nv.tkinfo           --------------------------
	.section	.note.nv.tkinfo,"",@"SHT_NOTE"
	.sectionflags	@"SHF_NOTE_NV_TKINFO"
	.tkinfo
        /*0018*/ 	.word	0x00000002
        /*0030*/ 	.string	""
        /*0030*/ 	.string	"ptxas"
        /*0030*/ 	.string	"Cuda compilation tools, release 13.0, V13.0.88"
        /*0030*/ 	.string	"Build cuda_13.0.r13.0/compiler.36424714_0"
        /*0030*/ 	.string	"-arch sm_90a -m 64 "



//--------------------- .note.nv.cuinfo           --------------------------
	.section	.note.nv.cuinfo,"",@"SHT_NOTE"
	.sectionflags	@"SHF_NOTE_NV_CUINFO"
        /*0018*/ 	.short	0x0002
        /*001a*/ 	.short	0x005a
        /*001c*/ 	.short	0x0082
	.zero		2


//--------------------- .nv.info                  --------------------------
	.section	.nv.info,"",@"SHT_CUDA_INFO"
	.align	4


	//----- nvinfo : EIATTR_REGCOUNT
	.align		4
        /*0000*/ 	.byte	0x04, 0x2f
        /*0002*/ 	.short	(.L_12 - .L_11)
	.align		4
.L_11:
        /*0004*/ 	.word	index@(_ZN7cutlass13device_kernelINS_4conv6kernel13ConvUniversalINS1_16ConvProblemShapeILNS1_8OperatorE0ELi2EEENS1_10collective14CollectiveConvINS1_46MainloopSm90TmaGmmaWarpSpecializedImplicitGemmILS5_0ELi37ELi2EN4cute5tupleIJNSA_1CILi2EEENSC_ILi1EEESE_EEENS1_36KernelImplicitTmaWarpSpecializedSm90ELi1EEENSB_IJNSC_ILi128EEENSC_ILi64EEENSB_IJNSC_ILi32EEEEEEEEENS_12float_e4m3_tESN_NSA_8TiledMMAINSA_8MMA_AtomIJNSA_4SM904GMMA30MMA_64x64x32_F32E4M3E4M3_SS_TNILNSR_7ScaleInE1ELST_1EEEEEENSA_6LayoutINSB_IJSE_SE_SE_EEENSB_IJNSC_ILi0EEESY_SY_EEEEENSB_IJNSA_10UnderscoreES11_S11_EEEEENS7_6detail26Sm90ImplicitGemmTileTraitsINSA_20SM90_TMA_LOAD_IM2COLENSA_14ComposedLayoutINSA_7SwizzleILi1ELi4ELi3EEENSA_18smem_ptr_flag_bitsILi8EEENSW_INSB_IJNSB_IJNSC_ILi8EEENSC_ILi16EEEEEENSB_IJSK_SE_EEENSB_IJSE_NSC_ILi37EEEEEEEEENSB_IJNSB_IJSK_NSC_ILi256EEEEEENSB_IJSE_SY_EEENSB_IJSY_NSC_ILi4096EEEEEEEEEEEEEvEENS15_INSA_23SM90_TMA_LOAD_MULTICASTENS17_IS19_S1B_NSW_INSB_IJNSB_IJS1C_S1C_EEES1F_S1H_EEENSB_IJS1K_S1L_NSB_IJSY_NSC_ILi2048EEEEEEEEEEEEEvEEEENS_8epilogue10collective6detail29Sm90TmaWarpSpecializedAdapterINS23_15DefaultEpilogueISN_NSB_IJNSB_IJlllEEESE_SY_EEES28_NS22_6thread17LinearCombinationISN_Li1EffLNS29_9ScaleType4KindE0ELNS_15FloatRoundStyleE2ESN_EENS_4gemm15EpilogueDefaultEEEEEvvEEEEvNT_6ParamsE)
        /*0008*/ 	.word	0x0000005a


	//----- nvinfo : EIATTR_FRAME_SIZE
	.align		4
.L_12:
        /*000c*/ 	.byte	0x04, 0x11
        /*000e*/ 	.short	(.L_14 - .L_13)
	.align		4
.L_13:
        /*0010*/ 	.word	index@(_ZN7cutlass13device_kernelINS_4conv6kernel13ConvUniversalINS1_16ConvProblemShapeILNS1_8OperatorE0ELi2EEENS1_10collective14CollectiveConvINS1_46MainloopSm90TmaGmmaWarpSpecializedImplicitGemmILS5_0ELi37ELi2EN4cute5tupleIJNSA_1CILi2EEENSC_ILi1EEESE_EEENS1_36KernelImplicitTmaWarpSpecializedSm90ELi1EEENSB_IJNSC_ILi128EEENSC_ILi64EEENSB_IJNSC_ILi32EEEEEEEEENS_12float_e4m3_tESN_NSA_8TiledMMAINSA_8MMA_AtomIJNSA_4SM904GMMA30MMA_64x64x32_F32E4M3E4M3_SS_TNILNSR_7ScaleInE1ELST_1EEEEEENSA_6LayoutINSB_IJSE_SE_SE_EEENSB_IJNSC_ILi0EEESY_SY_EEEEENSB_IJNSA_10UnderscoreES11_S11_EEEEENS7_6detail26Sm90ImplicitGemmTileTraitsINSA_20SM90_TMA_LOAD_IM2COLENSA_14ComposedLayoutINSA_7SwizzleILi1ELi4ELi3EEENSA_18smem_ptr_flag_bitsILi8EEENSW_INSB_IJNSB_IJNSC_ILi8EEENSC_ILi16EEEEEENSB_IJSK_SE_EEENSB_IJSE_NSC_ILi37EEEEEEEEENSB_IJNSB_IJSK_NSC_ILi256EEEEEENSB_IJSE_SY_EEENSB_IJSY_NSC_ILi4096EEEEEEEEEEEEEvEENS15_INSA_23SM90_TMA_LOAD_MULTICASTENS17_IS19_S1B_NSW_INSB_IJNSB_IJS1C_S1C_EEES1F_S1H_EEENSB_IJS1K_S1L_NSB_IJSY_NSC_ILi2048EEEEEEEEEEEEEvEEEENS_8epilogue10collective6detail29Sm90TmaWarpSpecializedAdapterINS23_15DefaultEpilogueISN_NSB_IJNSB_IJlllEEESE_SY_EEES28_NS22_6thread17LinearCombinationISN_Li1EffLNS29_9ScaleType4KindE0ELNS_15FloatRoundStyleE2ESN_EENS_4gemm15EpilogueDefaultEEEEEvvEEEEvNT_6ParamsE)
        /*0014*/ 	.word	0x00000000


	//----- nvinfo : EIATTR_MIN_STACK_SIZE
	.align		4
.L_14:
        /*0018*/ 	.byte	0x04, 0x12
        /*001a*/ 	.short	(.L_16 - .L_15)
	.align		4
.L_15:
        /*001c*/ 	.word	index@(_ZN7cutlass13device_kernelINS_4conv6kernel13ConvUniversalINS1_16ConvProblemShapeILNS1_8OperatorE0ELi2EEENS1_10collective14CollectiveConvINS1_46MainloopSm90TmaGmmaWarpSpecializedImplicitGemmILS5_0ELi37ELi2EN4cute5tupleIJNSA_1CILi2EEENSC_ILi1EEESE_EEENS1_36KernelImplicitTmaWarpSpecializedSm90ELi1EEENSB_IJNSC_ILi128EEENSC_ILi64EEENSB_IJNSC_ILi32EEEEEEEEENS_12float_e4m3_tESN_NSA_8TiledMMAINSA_8MMA_AtomIJNSA_4SM904GMMA30MMA_64x64x32_F32E4M3E4M3_SS_TNILNSR_7ScaleInE1ELST_1EEEEEENSA_6LayoutINSB_IJSE_SE_SE_EEENSB_IJNSC_ILi0EEESY_SY_EEEEENSB_IJNSA_10UnderscoreES11_S11_EEEEENS7_6detail26Sm90ImplicitGemmTileTraitsINSA_20SM90_TMA_LOAD_IM2COLENSA_14ComposedLayoutINSA_7SwizzleILi1ELi4ELi3EEENSA_18smem_ptr_flag_bitsILi8EEENSW_INSB_IJNSB_IJNSC_ILi8EEENSC_ILi16EEEEEENSB_IJSK_SE_EEENSB_IJSE_NSC_ILi37EEEEEEEEENSB_IJNSB_IJSK_NSC_ILi256EEEEEENSB_IJSE_SY_EEENSB_IJSY_NSC_ILi4096EEEEEEEEEEEEEvEENS15_INSA_23SM90_TMA_LOAD_MULTICASTENS17_IS19_S1B_NSW_INSB_IJNSB_IJS1C_S1C_EEES1F_S1H_EEENSB_IJS1K_S1L_NSB_IJSY_NSC_ILi2048EEEEEEEEEEEEEvEEEENS_8epilogue10collective6detail29Sm90TmaWarpSpecializedAdapterINS23_15DefaultEpilogueISN_NSB_IJNSB_IJlllEEESE_SY_EEES28_NS22_6thread17LinearCombinationISN_Li1EffLNS29_9ScaleType4KindE0ELNS_15FloatRoundStyleE2ESN_EENS_4gemm15EpilogueDefaultEEEEEvvEEEEvNT_6ParamsE)
        /*0020*/ 	.word	0x00000000
.L_16:


//--------------------- .nv.compat                --------------------------
	.section	.nv.compat,"",@"SHT_CUDA_COMPAT_INFO"
	.align	4
        /*0000*/ 	.byte	0x02, 0x09, 0x01, 0x00, 0x02, 0x02, 0x04, 0x00, 0x02, 0x05, 0x05, 0x00, 0x03, 0x07, 0x01, 0x01
        /*0010*/ 	.byte	0x02, 0x03, 0x01, 0x00, 0x02, 0x06, 0x01, 0x00, 0x04, 0x0b, 0x08, 0x00, 0x00, 0x00, 0x00, 0x00
        /*0020*/ 	.byte	0x00, 0x00, 0x00, 0x00


//--------------------- .nv.info._ZN7cutlass13device_kernelINS_4conv6kernel13ConvUniversalINS1_16ConvProblemShapeILNS1_8OperatorE0ELi2EEENS1_10collective14CollectiveConvINS1_46MainloopSm90TmaGmmaWarpSpecializedImplicitGemmILS5_0ELi37ELi2EN4cute5tupleIJNSA_1CILi2EEENSC_ILi1EEESE_EEENS1_36KernelImplicitTmaWarpSpecializedSm90ELi1EEENSB_IJNSC_ILi128EEENSC_ILi64EEENSB_IJNSC_ILi32EEEEEEEEENS_12float_e4m3_tESN_NSA_8TiledMMAINSA_8MMA_AtomIJNSA_4SM904GMMA30MMA_64x64x32_F32E4M3E4M3_SS_TNILNSR_7ScaleInE1ELST_1EEEEEENSA_6LayoutINSB_IJSE_SE_SE_EEENSB_IJNSC_ILi0EEESY_SY_EEEEENSB_IJNSA_10UnderscoreES11_S11_EEEEENS7_6detail26Sm90ImplicitGemmTileTraitsINSA_20SM90_TMA_LOAD_IM2COLENSA_14ComposedLayoutINSA_7SwizzleILi1ELi4ELi3EEENSA_18smem_ptr_flag_bitsILi8EEENSW_INSB_IJNSB_IJNSC_ILi8EEENSC_ILi16EEEEEENSB_IJSK_SE_EEENSB_IJSE_NSC_ILi37EEEEEEEEENSB_IJNSB_IJSK_NSC_ILi256EEEEEENSB_IJSE_SY_EEENSB_IJSY_NSC_ILi4096EEEEEEEEEEEEEvEENS15_INSA_23SM90_TMA_LOAD_MULTICASTENS17_IS19_S1B_NSW_INSB_IJNSB_IJS1C_S1C_EEES1F_S1H_EEENSB_IJS1K_S1L_NSB_IJSY_NSC_ILi2048EEEEEEEEEEEEEvEEEENS_8epilogue10collective6detail29Sm90TmaWarpSpecializedAdapterINS23_15DefaultEpilogueISN_NSB_IJNSB_IJlllEEESE_SY_EEES28_NS22_6thread17LinearCombinationISN_Li1EffLNS29_9ScaleType4KindE0ELNS_15FloatRoundStyleE2ESN_EENS_4gemm15EpilogueDefaultEEEEEvvEEEEvNT_6ParamsE --------------------------
	.section	.nv.info._ZN7cutlass13device_kernelINS_4conv6kernel13ConvUniversalINS1_16ConvProblemShapeILNS1_8OperatorE0ELi2EEENS1_10collective14CollectiveConvINS1_46MainloopSm90TmaGmmaWarpSpecializedImplicitGemmILS5_0ELi37ELi2EN4cute5tupleIJNSA_1CILi2EEENSC_ILi1EEESE_EEENS1_36KernelImplicitTmaWarpSpecializedSm90ELi1EEENSB_IJNSC_ILi128EEENSC_ILi64EEENSB_IJNSC_ILi32EEEEEEEEENS_12float_e4m3_tESN_NSA_8TiledMMAINSA_8MMA_AtomIJNSA_4SM904GMMA30MMA_64x64x32_F32E4M3E4M3_SS_TNILNSR_7ScaleInE1ELST_1EEEEEENSA_6LayoutINSB_IJSE_SE_SE_EEENSB_IJNSC_ILi0EEESY_SY_EEEEENSB_IJNSA_10UnderscoreES11_S11_EEEEENS7_6detail26Sm90ImplicitGemmTileTraitsINSA_20SM90_TMA_LOAD_IM2COLENSA_14ComposedLayoutINSA_7SwizzleILi1ELi4ELi3EEENSA_18smem_ptr_flag_bitsILi8EEENSW_INSB_IJNSB_IJNSC_ILi8EEENSC_ILi16EEEEEENSB_IJSK_SE_EEENSB_IJSE_NSC_ILi37EEEEEEEEENSB_IJNSB_IJSK_NSC_ILi256EEEEEENSB_IJSE_SY_EEENSB_IJSY_NSC_ILi4096EEEEEEEEEEEEEvEENS15_INSA_23SM90_TMA_LOAD_MULTICASTENS17_IS19_S1B_NSW_INSB_IJNSB_IJS1C_S1C_EEES1F_S1H_EEENSB_IJS1K_S1L_NSB_IJSY_NSC_ILi2048EEEEEEEEEEEEEvEEEENS_8epilogue10collective6detail29Sm90TmaWarpSpecializedAdapterINS23_15DefaultEpilogueISN_NSB_IJNSB_IJlllEEESE_SY_EEES28_NS22_6thread17LinearCombinationISN_Li1EffLNS29_9ScaleType4KindE0ELNS_15FloatRoundStyleE2ESN_EENS_4gemm15EpilogueDefaultEEEEEvvEEEEvNT_6ParamsE,"",@"SHT_CUDA_INFO"
	.sectionflags	@""
	.align	4


	//----- nvinfo : EIATTR_CUDA_API_VERSION
	.align		4
        /*0000*/ 	.byte	0x04, 0x37
        /*0002*/ 	.short	(.L_18 - .L_17)
.L_17:
        /*0004*/ 	.word	0x00000082


	//----- nvinfo : EIATTR_KPARAM_INFO
	.align		4
.L_18:
        /*0008*/ 	.byte	0x04, 0x17
        /*000a*/ 	.short	(.L_20 - .L_19)
.L_19:
        /*000c*/ 	.word	0x00000000
        /*0010*/ 	.short	0x0000
        /*0012*/ 	.short	0x0070
        /*0014*/ 	.byte	0x00, 0xf0, 0x01, 0x0e


	//----- nvinfo : EIATTR_SPARSE_MMA_MASK
	.align		4
.L_20:
        /*0018*/ 	.byte	0x03, 0x50
        /*001a*/ 	.short	0x0000


	//----- nvinfo : EIATTR_MAXREG_COUNT
	.align		4
        /*001c*/ 	.byte	0x03, 0x1b
        /*001e*/ 	.short	0x00ff


	//----- nvinfo : EIATTR_NUM_BARRIERS
	.align		4
        /*0020*/ 	.byte	0x02, 0x4c
        /*0022*/ 	.byte	0x01
	.zero		1


	//----- nvinfo : EIATTR_MERCURY_ISA_VERSION
	.align		4
        /*0024*/ 	.byte	0x03, 0x5f
        /*0026*/ 	.short	0x0101


	//----- nvinfo : EIATTR_COOP_GROUP_MASK_REGIDS
	.align		4
        /*0028*/ 	.byte	0x04, 0x29
        /*002a*/ 	.short	(.L_22 - .L_21)


	//   ....[0]....
.L_21:
        /*002c*/ 	.word	0xffffffff


	//   ....[1]....
        /*0030*/ 	.word	0xffffffff


	//   ....[2]....
        /*0034*/ 	.word	0xffffffff


	//   ....[3]....
        /*0038*/ 	.word	0xffffffff


	//----- nvinfo : EIATTR_COOP_GROUP_INSTR_OFFSETS
	.align		4
.L_22:
        /*003c*/ 	.byte	0x04, 0x28
        /*003e*/ 	.short	(.L_24 - .L_23)


	//   ....[0]....
.L_23:
        /*0040*/ 	.word	0x00000070


	//   ....[1]....
        /*0044*/ 	.word	0x00000080


	//   ....[2]....
        /*0048*/ 	.word	0x00000140


	//   ....[3]....
        /*004c*/ 	.word	0x00000af0


	//----- nvinfo : EIATTR_MBARRIER_INSTR_OFFSETS
	.align		4
.L_24:
        /*0050*/ 	.byte	0x04, 0x39
        /*0052*/ 	.short	(.L_26 - .L_25)


	//   ....[0]....
.L_25:
        /*0054*/ 	.word	0x00000310
        /*0058*/ 	.word	0x000000ff
        /*005c*/ 	.word	0x00037800
        /*0060*/ 	.short	0x0100
        /*0062*/ 	.byte	0x08
	.zero		1


	//   ....[1]....
        /*0064*/ 	.word	0x00000320
        /*0068*/ 	.word	0x000000ff
        /*006c*/ 	.word	0x00037928
        /*0070*/ 	.short	0x0100
        /*0072*/ 	.byte	0x08
	.zero		1


	//   ....[2]....
        /*0074*/ 	.word	0x00000330
        /*0078*/ 	.word	0x000000ff
        /*007c*/ 	.word	0x00037808
        /*0080*/ 	.short	0x0100
        /*0082*/ 	.byte	0x08
	.zero		1


	//   ....[3]....
        /*0084*/ 	.word	0x00000340
        /*0088*/ 	.word	0x000000ff
        /*008c*/ 	.word	0x00037930
        /*0090*/ 	.short	0x0100
        /*0092*/ 	.byte	0x08
	.zero		1


	//   ....[4]....
        /*0094*/ 	.word	0x00000350
        /*0098*/ 	.word	0x000000ff
        /*009c*/ 	.word	0x00037810
        /*00a0*/ 	.short	0x0100
        /*00a2*/ 	.byte	0x08
	.zero		1


	//   ....[5]....
        /*00a4*/ 	.word	0x00000360
        /*00a8*/ 	.word	0x000000ff
        /*00ac*/ 	.word	0x00037938
        /*00b0*/ 	.short	0x0100
        /*00b2*/ 	.byte	0x08
	.zero		1


	//   ....[6]....
        /*00b4*/ 	.word	0x00000370
        /*00b8*/ 	.word	0x000000ff
        /*00bc*/ 	.word	0x00037818
        /*00c0*/ 	.short	0x0100
        /*00c2*/ 	.byte	0x08
	.zero		1


	//   ....[7]....
        /*00c4*/ 	.word	0x00000380
        /*00c8*/ 	.word	0x000000ff
        /*00cc*/ 	.word	0x00037940
        /*00d0*/ 	.short	0x0100
        /*00d2*/ 	.byte	0x08
	.zero		1


	//   ....[8]....
        /*00d4*/ 	.word	0x00000390
        /*00d8*/ 	.word	0x000000ff
        /*00dc*/ 	.word	0x00037820
        /*00e0*/ 	.short	0x0100
        /*00e2*/ 	.byte	0x08
	.zero		1


	//   ....[9]....
        /*00e4*/ 	.word	0x000003a0
        /*00e8*/ 	.word	0x000000ff
        /*00ec*/ 	.word	0x00037948
        /*00f0*/ 	.short	0x0100
        /*00f2*/ 	.byte	0x08
	.zero		1


	//   ....[10]....
        /*00f4*/ 	.word	0x000003b0
        /*00f8*/ 	.word	0x000000ff
        /*00fc*/ 	.word	0x00037828
        /*0100*/ 	.short	0x0100
        /*0102*/ 	.byte	0x08
	.zero		1


	//   ....[11]....
        /*0104*/ 	.word	0x000003c0
        /*0108*/ 	.word	0x000000ff
        /*010c*/ 	.word	0x00037950
        /*0110*/ 	.short	0x0100
        /*0112*/ 	.byte	0x08
	.zero		1


	//   ....[12]....
        /*0114*/ 	.word	0x000003d0
        /*0118*/ 	.word	0x000000ff
        /*011c*/ 	.word	0x00037830
        /*0120*/ 	.short	0x0100
        /*0122*/ 	.byte	0x08
	.zero		1


	//   ....[13]....
        /*0124*/ 	.word	0x000003e0
        /*0128*/ 	.word	0x000000ff
        /*012c*/ 	.word	0x00037958
        /*0130*/ 	.short	0x0100
        /*0132*/ 	.byte	0x08
	.zero		1


	//   ....[14]....
        /*0134*/ 	.word	0x000003f0
        /*0138*/ 	.word	0x000000ff
        /*013c*/ 	.word	0x00037838
        /*0140*/ 	.short	0x0100
        /*0142*/ 	.byte	0x08
	.zero		1


	//   ....[15]....
        /*0144*/ 	.word	0x00000400
        /*0148*/ 	.word	0x000000ff
        /*014c*/ 	.word	0x00037960
        /*0150*/ 	.short	0x0100
        /*0152*/ 	.byte	0x08
	.zero		1


	//   ....[16]....
        /*0154*/ 	.word	0x00000410
        /*0158*/ 	.word	0x000000ff
        /*015c*/ 	.word	0x00037840
        /*0160*/ 	.short	0x0100
        /*0162*/ 	.byte	0x08
	.zero		1


	//   ....[17]....
        /*0164*/ 	.word	0x00000420
        /*0168*/ 	.word	0x000000ff
        /*016c*/ 	.word	0x00037968
        /*0170*/ 	.short	0x0100
        /*0172*/ 	.byte	0x08
	.zero		1


	//   ....[18]....
        /*0174*/ 	.word	0x00000430
        /*0178*/ 	.word	0x000000ff
        /*017c*/ 	.word	0x00037848
        /*0180*/ 	.short	0x0100
        /*0182*/ 	.byte	0x08
	.zero		1


	//   ....[19]....
        /*0184*/ 	.word	0x00000440
        /*0188*/ 	.word	0x000000ff
        /*018c*/ 	.word	0x00037970
        /*0190*/ 	.short	0x0100
        /*0192*/ 	.byte	0x08
	.zero		1


	//   ....[20]....
        /*0194*/ 	.word	0x00000450
        /*0198*/ 	.word	0x000000ff
        /*019c*/ 	.word	0x00037850
        /*01a0*/ 	.short	0x0100
        /*01a2*/ 	.byte	0x08
	.zero		1


	//   ....[21]....
        /*01a4*/ 	.word	0x00000460
        /*01a8*/ 	.word	0x000000ff
        /*01ac*/ 	.word	0x00037978
        /*01b0*/ 	.short	0x0100
        /*01b2*/ 	.byte	0x08
	.zero		1


	//   ....[22]....
        /*01b4*/ 	.word	0x00000470
        /*01b8*/ 	.word	0x000000ff
        /*01bc*/ 	.word	0x00037858
        /*01c0*/ 	.short	0x0100
        /*01c2*/ 	.byte	0x08
	.zero		1


	//   ....[23]....
        /*01c4*/ 	.word	0x00000480
        /*01c8*/ 	.word	0x000000ff
        /*01cc*/ 	.word	0x00037980
        /*01d0*/ 	.short	0x0100
        /*01d2*/ 	.byte	0x08
	.zero		1


	//   ....[24]....
        /*01d4*/ 	.word	0x00000490
        /*01d8*/ 	.word	0x000000ff
        /*01dc*/ 	.word	0x00037860
        /*01e0*/ 	.short	0x0100
        /*01e2*/ 	.byte	0x08
	.zero		1


	//   ....[25]....
        /*01e4*/ 	.word	0x000004a0
        /*01e8*/ 	.word	0x000000ff
        /*01ec*/ 	.word	0x00037988
        /*01f0*/ 	.short	0x0100
        /*01f2*/ 	.byte	0x08
	.zero		1


	//   ....[26]....
        /*01f4*/ 	.word	0x000004b0
        /*01f8*/ 	.word	0x000000ff
        /*01fc*/ 	.word	0x00037868
        /*0200*/ 	.short	0x0100
        /*0202*/ 	.byte	0x08
	.zero		1


	//   ....[27]....
        /*0204*/ 	.word	0x000004c0
        /*0208*/ 	.word	0x000000ff
        /*020c*/ 	.word	0x00037990
        /*0210*/ 	.short	0x0100
        /*0212*/ 	.byte	0x08
	.zero		1


	//   ....[28]....
        /*0214*/ 	.word	0x000004d0
        /*0218*/ 	.word	0x000000ff
        /*021c*/ 	.word	0x00037870
        /*0220*/ 	.short	0x0100
        /*0222*/ 	.byte	0x08
	.zero		1


	//   ....[29]....
        /*0224*/ 	.word	0x000004e0
        /*0228*/ 	.word	0x000000ff
        /*022c*/ 	.word	0x00037998
        /*0230*/ 	.short	0x0100
        /*0232*/ 	.byte	0x08
	.zero		1


	//   ....[30]....
        /*0234*/ 	.word	0x000004f0
        /*0238*/ 	.word	0x000000ff
        /*023c*/ 	.word	0x00037878
        /*0240*/ 	.short	0x0100
        /*0242*/ 	.byte	0x08
	.zero		1


	//   ....[31]....
        /*0244*/ 	.word	0x00000500
        /*0248*/ 	.word	0x000000ff
        /*024c*/ 	.word	0x000379a0
        /*0250*/ 	.short	0x0100
        /*0252*/ 	.byte	0x08
	.zero		1


	//   ....[32]....
        /*0254*/ 	.word	0x00000510
        /*0258*/ 	.word	0x000000ff
        /*025c*/ 	.word	0x00037880
        /*0260*/ 	.short	0x0100
        /*0262*/ 	.byte	0x08
	.zero		1


	//   ....[33]....
        /*0264*/ 	.word	0x00000520
        /*0268*/ 	.word	0x000000ff
        /*026c*/ 	.word	0x000379a8
        /*0270*/ 	.short	0x0100
        /*0272*/ 	.byte	0x08
	.zero		1


	//   ....[34]....
        /*0274*/ 	.word	0x00000530
        /*0278*/ 	.word	0x000000ff
        /*027c*/ 	.word	0x00037888
        /*0280*/ 	.short	0x0100
        /*0282*/ 	.byte	0x08
	.zero		1


	//   ....[35]....
        /*0284*/ 	.word	0x00000540
        /*0288*/ 	.word	0x000000ff
        /*028c*/ 	.word	0x000379b0
        /*0290*/ 	.short	0x0100
        /*0292*/ 	.byte	0x08
	.zero		1


	//   ....[36]....
        /*0294*/ 	.word	0x00000550
        /*0298*/ 	.word	0x000000ff
        /*029c*/ 	.word	0x00037890
        /*02a0*/ 	.short	0x0100
        /*02a2*/ 	.byte	0x08
	.zero		1


	//   ....[37]....
        /*02a4*/ 	.word	0x00000560
        /*02a8*/ 	.word	0x000000ff
        /*02ac*/ 	.word	0x000379b8
        /*02b0*/ 	.short	0x0100
        /*02b2*/ 	.byte	0x08
	.zero		1


	//   ....[38]....
        /*02b4*/ 	.word	0x00000570
        /*02b8*/ 	.word	0x000000ff
        /*02bc*/ 	.word	0x00037898
        /*02c0*/ 	.short	0x0100
        /*02c2*/ 	.byte	0x08
	.zero		1


	//   ....[39]....
        /*02c4*/ 	.word	0x00000580
        /*02c8*/ 	.word	0x000000ff
        /*02cc*/ 	.word	0x000379c0
        /*02d0*/ 	.short	0x0100
        /*02d2*/ 	.byte	0x08
	.zero		1


	//   ....[40]....
        /*02d4*/ 	.word	0x00000590
        /*02d8*/ 	.word	0x000000ff
        /*02dc*/ 	.word	0x000378a0
        /*02e0*/ 	.short	0x0100
        /*02e2*/ 	.byte	0x08
	.zero		1


	//   ....[41]....
        /*02e4*/ 	.word	0x000005a0
        /*02e8*/ 	.word	0x000000ff
        /*02ec*/ 	.word	0x000379c8
        /*02f0*/ 	.short	0x0100
        /*02f2*/ 	.byte	0x08
	.zero		1


	//   ....[42]....
        /*02f4*/ 	.word	0x000005b0
        /*02f8*/ 	.word	0x000000ff
        /*02fc*/ 	.word	0x000378a8
        /*0300*/ 	.short	0x0100
        /*0302*/ 	.byte	0x08
	.zero		1


	//   ....[43]....
        /*0304*/ 	.word	0x000005c0
        /*0308*/ 	.word	0x000000ff
        /*030c*/ 	.word	0x000379d0
        /*0310*/ 	.short	0x0100
        /*0312*/ 	.byte	0x08
	.zero		1


	//   ....[44]....
        /*0314*/ 	.word	0x000005d0
        /*0318*/ 	.word	0x000000ff
        /*031c*/ 	.word	0x000378b0
        /*0320*/ 	.short	0x0100
        /*0322*/ 	.byte	0x08
	.zero		1


	//   ....[45]....
        /*0324*/ 	.word	0x000005e0
        /*0328*/ 	.word	0x000000ff
        /*032c*/ 	.word	0x000379d8
        /*0330*/ 	.short	0x0100
        /*0332*/ 	.byte	0x08
	.zero		1


	//   ....[46]....
        /*0334*/ 	.word	0x000005f0
        /*0338*/ 	.word	0x000000ff
        /*033c*/ 	.word	0x000378b8
        /*0340*/ 	.short	0x0100
        /*0342*/ 	.byte	0x08
	.zero		1


	//   ....[47]....
        /*0344*/ 	.word	0x00000600
        /*0348*/ 	.word	0x000000ff
        /*034c*/ 	.word	0x000379e0
        /*0350*/ 	.short	0x0100
        /*0352*/ 	.byte	0x08
	.zero		1


	//   ....[48]....
        /*0354*/ 	.word	0x00000610
        /*0358*/ 	.word	0x000000ff
        /*035c*/ 	.word	0x000378c0
        /*0360*/ 	.short	0x0100
        /*0362*/ 	.byte	0x08
	.zero		1


	//   ....[49]....
        /*0364*/ 	.word	0x00000620
        /*0368*/ 	.word	0x000000ff
        /*036c*/ 	.word	0x000379e8
        /*0370*/ 	.short	0x0100
        /*0372*/ 	.byte	0x08
	.zero		1


	//   ....[50]....
        /*0374*/ 	.word	0x00000630
        /*0378*/ 	.word	0x000000ff
        /*037c*/ 	.word	0x000378c8
        /*0380*/ 	.short	0x0100
        /*0382*/ 	.byte	0x08
	.zero		1


	//   ....[51]....
        /*0384*/ 	.word	0x00000640
        /*0388*/ 	.word	0x000000ff
        /*038c*/ 	.word	0x000379f0
        /*0390*/ 	.short	0x0100
        /*0392*/ 	.byte	0x08
	.zero		1


	//   ....[52]....
        /*0394*/ 	.word	0x00000650
        /*0398*/ 	.word	0x000000ff
        /*039c*/ 	.word	0x000378d0
        /*03a0*/ 	.short	0x0100
        /*03a2*/ 	.byte	0x08
	.zero		1


	//   ....[53]....
        /*03a4*/ 	.word	0x00000660
        /*03a8*/ 	.word	0x000000ff
        /*03ac*/ 	.word	0x000379f8
        /*03b0*/ 	.short	0x0100
        /*03b2*/ 	.byte	0x08
	.zero		1


	//   ....[54]....
        /*03b4*/ 	.word	0x00000670
        /*03b8*/ 	.word	0x000000ff
        /*03bc*/ 	.word	0x000378d8
        /*03c0*/ 	.short	0x0100
        /*03c2*/ 	.byte	0x08
	.zero		1


	//   ....[55]....
        /*03c4*/ 	.word	0x00000680
        /*03c8*/ 	.word	0x000000ff
        /*03cc*/ 	.word	0x00037a00
        /*03d0*/ 	.short	0x0100
        /*03d2*/ 	.byte	0x08
	.zero		1


	//   ....[56]....
        /*03d4*/ 	.word	0x00000690
        /*03d8*/ 	.word	0x000000ff
        /*03dc*/ 	.word	0x000378e0
        /*03e0*/ 	.short	0x0100
        /*03e2*/ 	.byte	0x08
	.zero		1


	//   ....[57]....
        /*03e4*/ 	.word	0x000006a0
        /*03e8*/ 	.word	0x000000ff
        /*03ec*/ 	.word	0x00037a08
        /*03f0*/ 	.short	0x0100
        /*03f2*/ 	.byte	0x08
	.zero		1


	//   ....[58]....
        /*03f4*/ 	.word	0x000006b0
        /*03f8*/ 	.word	0x000000ff
        /*03fc*/ 	.word	0x000378e8
        /*0400*/ 	.short	0x0100
        /*0402*/ 	.byte	0x08
	.zero		1


	//   ....[59]....
        /*0404*/ 	.word	0x000006c0
        /*0408*/ 	.word	0x000000ff
        /*040c*/ 	.word	0x00037a10
        /*0410*/ 	.short	0x0100
        /*0412*/ 	.byte	0x08
	.zero		1


	//   ....[60]....
        /*0414*/ 	.word	0x000006d0
        /*0418*/ 	.word	0x000000ff
        /*041c*/ 	.word	0x000378f0
        /*0420*/ 	.short	0x0100
        /*0422*/ 	.byte	0x08
	.zero		1


	//   ....[61]....
        /*0424*/ 	.word	0x000006e0
        /*0428*/ 	.word	0x000000ff
        /*042c*/ 	.word	0x00037a18
        /*0430*/ 	.short	0x0100
        /*0432*/ 	.byte	0x08
	.zero		1


	//   ....[62]....
        /*0434*/ 	.word	0x000006f0
        /*0438*/ 	.word	0x000000ff
        /*043c*/ 	.word	0x000378f8
        /*0440*/ 	.short	0x0100
        /*0442*/ 	.byte	0x08
	.zero		1


	//   ....[63]....
        /*0444*/ 	.word	0x00000700
        /*0448*/ 	.word	0x000000ff
        /*044c*/ 	.word	0x00037a20
        /*0450*/ 	.short	0x0100
        /*0452*/ 	.byte	0x08
	.zero		1


	//   ....[64]....
        /*0454*/ 	.word	0x00000710
        /*0458*/ 	.word	0x000000ff
        /*045c*/ 	.word	0x00037900
        /*0460*/ 	.short	0x0100
        /*0462*/ 	.byte	0x08
	.zero		1


	//   ....[65]....
        /*0464*/ 	.word	0x00000720
        /*0468*/ 	.word	0x000000ff
        /*046c*/ 	.word	0x00037a28
        /*0470*/ 	.short	0x0100
        /*0472*/ 	.byte	0x08
	.zero		1


	//   ....[66]....
        /*0474*/ 	.word	0x00000730
        /*0478*/ 	.word	0x000000ff
        /*047c*/ 	.word	0x00037908
        /*0480*/ 	.short	0x0100
        /*0482*/ 	.byte	0x08
	.zero		1


	//   ....[67]....
        /*0484*/ 	.word	0x00000740
        /*0488*/ 	.word	0x000000ff
        /*048c*/ 	.word	0x00037a30
        /*0490*/ 	.short	0x0100
        /*0492*/ 	.byte	0x08
	.zero		1


	//   ....[68]....
        /*0494*/ 	.word	0x00000750
        /*0498*/ 	.word	0x000000ff
        /*049c*/ 	.word	0x00037910
        /*04a0*/ 	.short	0x0100
        /*04a2*/ 	.byte	0x08
	.zero		1


	//   ....[69]....
        /*04a4*/ 	.word	0x00000760
        /*04a8*/ 	.word	0x000000ff
        /*04ac*/ 	.word	0x00037a38
        /*04b0*/ 	.short	0x0100
        /*04b2*/ 	.byte	0x08
	.zero		1


	//   ....[70]....
        /*04b4*/ 	.word	0x00000770
        /*04b8*/ 	.word	0x000000ff
        /*04bc*/ 	.word	0x00037918
        /*04c0*/ 	.short	0x0100
        /*04c2*/ 	.byte	0x08
	.zero		1


	//   ....[71]....
        /*04c4*/ 	.word	0x00000780
        /*04c8*/ 	.word	0x000000ff
        /*04cc*/ 	.word	0x00037a40
        /*04d0*/ 	.short	0x0100
        /*04d2*/ 	.byte	0x08
	.zero		1


	//   ....[72]....
        /*04d4*/ 	.word	0x00000790
        /*04d8*/ 	.word	0x000000ff
        /*04dc*/ 	.word	0x00037920
        /*04e0*/ 	.short	0x0100
        /*04e2*/ 	.byte	0x08
	.zero		1


	//   ....[73]....
        /*04e4*/ 	.word	0x000007a0
        /*04e8*/ 	.word	0x000000ff
        /*04ec*/ 	.word	0x00037a48
        /*04f0*/ 	.short	0x0100
        /*04f2*/ 	.byte	0x08
	.zero		1


	//   ....[74]....
        /*04f4*/ 	.word	0x00001140
        /*04f8*/ 	.word	0x0000000d
        /*04fc*/ 	.word	0x00037800
        /*0500*/ 	.short	0x010a
        /*0502*/ 	.byte	0x3f
	.zero		1


	//   ....[75]....
        /*0504*/ 	.word	0x00001450
        /*0508*/ 	.word	0x0000000c
        /*050c*/ 	.word	0x00037800
        /*0510*/ 	.short	0x010a
        /*0512*/ 	.byte	0x3f
	.zero		1


	//   ....[76]....
        /*0514*/ 	.word	0x000015a0
        /*0518*/ 	.word	0x0000000c
        /*051c*/ 	.word	0x00000000
        /*0520*/ 	.short	0x0101
        /*0522*/ 	.byte	0x3f
	.zero		1


	//   ....[77]....
        /*0524*/ 	.word	0x000017f0
        /*0528*/ 	.word	0x00000006
        /*052c*/ 	.word	0x00000000
        /*0530*/ 	.short	0x0101
        /*0532*/ 	.byte	0x3f
	.zero		1


	//   ....[78]....
        /*0534*/ 	.word	0x00006340
        /*0538*/ 	.word	0x0000000e
        /*053c*/ 	.word	0x00037928
        /*0540*/ 	.short	0x010a
        /*0542*/ 	.byte	0x3f
	.zero		1


	//   ....[79]....
        /*0544*/ 	.word	0x00006a50
        /*0548*/ 	.word	0x00000002
        /*054c*/ 	.word	0x00000000
        /*0550*/ 	.short	0x010a
        /*0552*/ 	.byte	0x3f
	.zero		1


	//   ....[80]....
        /*0554*/ 	.word	0x00006b00
        /*0558*/ 	.word	0x00000002
        /*055c*/ 	.word	0x00000000
        /*0560*/ 	.short	0x010a
        /*0562*/ 	.byte	0x3f
	.zero		1


	//   ....[81]....
        /*0564*/ 	.word	0x00006bb0
        /*0568*/ 	.word	0x00000002
        /*056c*/ 	.word	0x00000000
        /*0570*/ 	.short	0x010a
        /*0572*/ 	.byte	0x3f
	.zero		1


	//   ....[82]....
        /*0574*/ 	.word	0x00006c60
        /*0578*/ 	.word	0x00000002
        /*057c*/ 	.word	0x00000000
        /*0580*/ 	.short	0x010a
        /*0582*/ 	.byte	0x3f
	.zero		1


	//   ....[83]....
        /*0584*/ 	.word	0x00006d10
        /*0588*/ 	.word	0x00000002
        /*058c*/ 	.word	0x00000000
        /*0590*/ 	.short	0x010a
        /*0592*/ 	.byte	0x3f
	.zero		1


	//   ....[84]....
        /*0594*/ 	.word	0x00006dc0
        /*0598*/ 	.word	0x00000002
        /*059c*/ 	.word	0x00000000
        /*05a0*/ 	.short	0x010a
        /*05a2*/ 	.byte	0x3f
	.zero		1


	//   ....[85]....
        /*05a4*/ 	.word	0x00006e70
        /*05a8*/ 	.word	0x00000002
        /*05ac*/ 	.word	0x00000000
        /*05b0*/ 	.short	0x010a
        /*05b2*/ 	.byte	0x3f
	.zero		1


	//   ....[86]....
        /*05b4*/ 	.word	0x00006f20
        /*05b8*/ 	.word	0x00000002
        /*05bc*/ 	.word	0x00000000
        /*05c0*/ 	.short	0x010a
        /*05c2*/ 	.byte	0x3f
	.zero		1


	//   ....[87]....
        /*05c4*/ 	.word	0x00006fd0
        /*05c8*/ 	.word	0x00000002
        /*05cc*/ 	.word	0x00000000
        /*05d0*/ 	.short	0x010a
        /*05d2*/ 	.byte	0x3f
	.zero		1


	//   ....[88]....
        /*05d4*/ 	.word	0x00007080
        /*05d8*/ 	.word	0x00000002
        /*05dc*/ 	.word	0x00000000
        /*05e0*/ 	.short	0x010a
        /*05e2*/ 	.byte	0x3f
	.zero		1


	//   ....[89]....
        /*05e4*/ 	.word	0x00007130
        /*05e8*/ 	.word	0x00000002
        /*05ec*/ 	.word	0x00000000
        /*05f0*/ 	.short	0x010a
        /*05f2*/ 	.byte	0x3f
	.zero		1


	//   ....[90]....
        /*05f4*/ 	.word	0x000071e0
        /*05f8*/ 	.word	0x00000002
        /*05fc*/ 	.word	0x00000000
        /*0600*/ 	.short	0x010a
        /*0602*/ 	.byte	0x3f
	.zero		1


	//   ....[91]....
        /*0604*/ 	.word	0x00007290
        /*0608*/ 	.word	0x00000002
        /*060c*/ 	.word	0x00000000
        /*0610*/ 	.short	0x010a
        /*0612*/ 	.byte	0x3f
	.zero		1


	//   ....[92]....
        /*0614*/ 	.word	0x00007340
        /*0618*/ 	.word	0x00000002
        /*061c*/ 	.word	0x00000000
        /*0620*/ 	.short	0x010a
        /*0622*/ 	.byte	0x3f
	.zero		1


	//   ....[93]....
        /*0624*/ 	.word	0x000073f0
        /*0628*/ 	.word	0x00000002
        /*062c*/ 	.word	0x00000000
        /*0630*/ 	.short	0x010a
        /*0632*/ 	.byte	0x3f
	.zero		1


	//   ....[94]....
        /*0634*/ 	.word	0x000074a0
        /*0638*/ 	.word	0x00000002
        /*063c*/ 	.word	0x00000000
        /*0640*/ 	.short	0x010a
        /*0642*/ 	.byte	0x3f
	.zero		1


	//   ....[95]....
        /*0644*/ 	.word	0x00007550
        /*0648*/ 	.word	0x00000002
        /*064c*/ 	.word	0x00000000
        /*0650*/ 	.short	0x010a
        /*0652*/ 	.byte	0x3f
	.zero		1


	//   ....[96]....
        /*0654*/ 	.word	0x00007600
        /*0658*/ 	.word	0x00000002
        /*065c*/ 	.word	0x00000000
        /*0660*/ 	.short	0x010a
        /*0662*/ 	.byte	0x3f
	.zero		1


	//   ....[97]....
        /*0664*/ 	.word	0x000076b0
        /*0668*/ 	.word	0x00000002
        /*066c*/ 	.word	0x00000000
        /*0670*/ 	.short	0x010a
        /*0672*/ 	.byte	0x3f
	.zero		1


	//   ....[98]....
        /*0674*/ 	.word	0x00007760
        /*0678*/ 	.word	0x00000002
        /*067c*/ 	.word	0x00000000
        /*0680*/ 	.short	0x010a
        /*0682*/ 	.byte	0x3f
	.zero		1


	//   ....[99]....
        /*0684*/ 	.word	0x00007810
        /*0688*/ 	.word	0x00000002
        /*068c*/ 	.word	0x00000000
        /*0690*/ 	.short	0x010a
        /*0692*/ 	.byte	0x3f
	.zero		1


	//   ....[100]....
        /*0694*/ 	.word	0x000078c0
        /*0698*/ 	.word	0x00000002
        /*069c*/ 	.word	0x00000000
        /*06a0*/ 	.short	0x010a
        /*06a2*/ 	.byte	0x3f
	.zero		1


	//   ....[101]....
        /*06a4*/ 	.word	0x00007970
        /*06a8*/ 	.word	0x00000002
        /*06ac*/ 	.word	0x00000000
        /*06b0*/ 	.short	0x010a
        /*06b2*/ 	.byte	0x3f
	.zero		1


	//   ....[102]....
        /*06b4*/ 	.word	0x00007a20
        /*06b8*/ 	.word	0x00000002
        /*06bc*/ 	.word	0x00000000
        /*06c0*/ 	.short	0x010a
        /*06c2*/ 	.byte	0x3f
	.zero		1


	//   ....[103]....
        /*06c4*/ 	.word	0x00007ad0
        /*06c8*/ 	.word	0x00000002
        /*06cc*/ 	.word	0x00000000
        /*06d0*/ 	.short	0x010a
        /*06d2*/ 	.byte	0x3f
	.zero		1


	//   ....[104]....
        /*06d4*/ 	.word	0x00007b80
        /*06d8*/ 	.word	0x00000002
        /*06dc*/ 	.word	0x00000000
        /*06e0*/ 	.short	0x010a
        /*06e2*/ 	.byte	0x3f
	.zero		1


	//   ....[105]....
        /*06e4*/ 	.word	0x00007c30
        /*06e8*/ 	.word	0x00000002
        /*06ec*/ 	.word	0x00000000
        /*06f0*/ 	.short	0x010a
        /*06f2*/ 	.byte	0x3f
	.zero		1


	//   ....[106]....
        /*06f4*/ 	.word	0x00007ce0
        /*06f8*/ 	.word	0x00000002
        /*06fc*/ 	.word	0x00000000
        /*0700*/ 	.short	0x010a
        /*0702*/ 	.byte	0x3f
	.zero		1


	//   ....[107]....
        /*0704*/ 	.word	0x00007d90
        /*0708*/ 	.word	0x00000002
        /*070c*/ 	.word	0x00000000
        /*0710*/ 	.short	0x010a
        /*0712*/ 	.byte	0x3f
	.zero		1


	//   ....[108]....
        /*0714*/ 	.word	0x00007e40
        /*0718*/ 	.word	0x00000002
        /*071c*/ 	.word	0x00000000
        /*0720*/ 	.short	0x010a
        /*0722*/ 	.byte	0x3f
	.zero		1


	//   ....[109]....
        /*0724*/ 	.word	0x00007ef0
        /*0728*/ 	.word	0x00000002
        /*072c*/ 	.word	0x00000000
        /*0730*/ 	.short	0x010a
        /*0732*/ 	.byte	0x3f
	.zero		1


	//   ....[110]....
        /*0734*/ 	.word	0x00007fa0
        /*0738*/ 	.word	0x00000002
        /*073c*/ 	.word	0x00000000
        /*0740*/ 	.short	0x010a
        /*0742*/ 	.byte	0x3f
	.zero		1


	//   ....[111]....
        /*0744*/ 	.word	0x00008050
        /*0748*/ 	.word	0x00000002
        /*074c*/ 	.word	0x00000000
        /*0750*/ 	.short	0x010a
        /*0752*/ 	.byte	0x3f
	.zero		1


	//   ....[112]....
        /*0754*/ 	.word	0x00008100
        /*0758*/ 	.word	0x00000002
        /*075c*/ 	.word	0x00000000
        /*0760*/ 	.short	0x010a
        /*0762*/ 	.byte	0x3f
	.zero		1


	//   ....[113]....
        /*0764*/ 	.word	0x000081b0
        /*0768*/ 	.word	0x00000002
        /*076c*/ 	.word	0x00000000
        /*0770*/ 	.short	0x010a
        /*0772*/ 	.byte	0x3f
	.zero		1


	//   ....[114]....
        /*0774*/ 	.word	0x00008260
        /*0778*/ 	.word	0x00000002
        /*077c*/ 	.word	0x00000000
        /*0780*/ 	.short	0x010a
        /*0782*/ 	.byte	0x3f
	.zero		1


	//   ....[115]....
        /*0784*/ 	.word	0x00008310
        /*0788*/ 	.word	0x00000003
        /*078c*/ 	.word	0x00000000
        /*0790*/ 	.short	0x010a
        /*0792*/ 	.byte	0x3f
	.zero		1


	//----- nvinfo : EIATTR_NUM_MBARRIERS
	.align		4
.L_26:
        /*0794*/ 	.byte	0x03, 0x38
        /*0796*/ 	.short	0x004a


	//----- nvinfo : EIATTR_EXIT_INSTR_OFFSETS
	.align		4
        /*0798*/ 	.byte	0x04, 0x1c
        /*079a*/ 	.short	(.L_28 - .L_27)


	//   ....[0]....
.L_27:
        /*079c*/ 	.word	0x00000e70


	//   ....[1]....
        /*07a0*/ 	.word	0x000018f0


	//   ....[2]....
        /*07a4*/ 	.word	0x000050a0


	//   ....[3]....
        /*07a8*/ 	.word	0x000050c0


	//   ....[4]....
        /*07ac*/ 	.word	0x00006100


	//   ....[5]....
        /*07b0*/ 	.word	0x00006120


	//   ....[6]....
        /*07b4*/ 	.word	0x00006140


	//   ....[7]....
        /*07b8*/ 	.word	0x00006950


	//   ....[8]....
        /*07bc*/ 	.word	0x00008340


	//----- nvinfo : EIATTR_MAX_THREADS
	.align		4
.L_28:
        /*07c0*/ 	.byte	0x04, 0x05
        /*07c2*/ 	.short	(.L_30 - .L_29)
.L_29:
        /*07c4*/ 	.word	0x00000100
        /*07c8*/ 	.word	0x00000001
        /*07cc*/ 	.word	0x00000001


	//----- nvinfo : EIATTR_CRS_STACK_SIZE
	.align		4
.L_30:
        /*07d0*/ 	.byte	0x04, 0x1e
        /*07d2*/ 	.short	(.L_32 - .L_31)
.L_31:
        /*07d4*/ 	.word	0x00000000


	//----- nvinfo : EIATTR_CBANK_PARAM_SIZE
	.align		4
.L_32:
        /*07d8*/ 	.byte	0x03, 0x19
        /*07da*/ 	.short	0x03f0


	//----- nvinfo : EIATTR_PARAM_CBANK
	.align		4
        /*07dc*/ 	.byte	0x04, 0x0a
        /*07de*/ 	.short	(.L_34 - .L_33)
	.align		4
.L_33:
        /*07e0*/ 	.word	index@(.nv.constant0._ZN7cutlass13device_kernelINS_4conv6kernel13ConvUniversalINS1_16ConvProblemShapeILNS1_8OperatorE0ELi2EEENS1_10collective14CollectiveConvINS1_46MainloopSm90TmaGmmaWarpSpecializedImplicitGemmILS5_0ELi37ELi2EN4cute5tupleIJNSA_1CILi2EEENSC_ILi1EEESE_EEENS1_36KernelImplicitTmaWarpSpecializedSm90ELi1EEENSB_IJNSC_ILi128EEENSC_ILi64EEENSB_IJNSC_ILi32EEEEEEEEENS_12float_e4m3_tESN_NSA_8TiledMMAINSA_8MMA_AtomIJNSA_4SM904GMMA30MMA_64x64x32_F32E4M3E4M3_SS_TNILNSR_7ScaleInE1ELST_1EEEEEENSA_6LayoutINSB_IJSE_SE_SE_EEENSB_IJNSC_ILi0EEESY_SY_EEEEENSB_IJNSA_10UnderscoreES11_S11_EEEEENS7_6detail26Sm90ImplicitGemmTileTraitsINSA_20SM90_TMA_LOAD_IM2COLENSA_14ComposedLayoutINSA_7SwizzleILi1ELi4ELi3EEENSA_18smem_ptr_flag_bitsILi8EEENSW_INSB_IJNSB_IJNSC_ILi8EEENSC_ILi16EEEEEENSB_IJSK_SE_EEENSB_IJSE_NSC_ILi37EEEEEEEEENSB_IJNSB_IJSK_NSC_ILi256EEEEEENSB_IJSE_SY_EEENSB_IJSY_NSC_ILi4096EEEEEEEEEEEEEvEENS15_INSA_23SM90_TMA_LOAD_MULTICASTENS17_IS19_S1B_NSW_INSB_IJNSB_IJS1C_S1C_EEES1F_S1H_EEENSB_IJS1K_S1L_NSB_IJSY_NSC_ILi2048EEEEEEEEEEEEEvEEEENS_8epilogue10collective6detail29Sm90TmaWarpSpecializedAdapterINS23_15DefaultEpilogueISN_NSB_IJNSB_IJlllEEESE_SY_EEES28_NS22_6thread17LinearCombinationISN_Li1EffLNS29_9ScaleType4KindE0ELNS_15FloatRoundStyleE2ESN_EENS_4gemm15EpilogueDefaultEEEEEvvEEEEvNT_6ParamsE)
        /*07e4*/ 	.short	0x0210
        /*07e6*/ 	.short	0x03f0


	//----- nvinfo : EIATTR_SW_WAR
	.align		4
.L_34:
        /*07e8*/ 	.byte	0x04, 0x36
        /*07ea*/ 	.short	(.L_36 - .L_35)
.L_35:
        /*07ec*/ 	.word	0x00000008
.L_36:


//--------------------- .nv.callgraph             --------------------------
	.section	.nv.callgraph,"",@"SHT_CUDA_CALLGRAPH"
	.align	4
	.sectionentsize	8
	.align		4
        /*0000*/ 	.word	0x00000000
	.align		4
        /*0004*/ 	.word	0xffffffff
	.align		4
        /*0008*/ 	.word	0x00000000
	.align		4
        /*000c*/ 	.word	0xfffffffe
	.align		4
        /*0010*/ 	.word	0x00000000
	.align		4
        /*0014*/ 	.word	0xfffffffd
	.align		4
        /*0018*/ 	.word	0x00000000
	.align		4
        /*001c*/ 	.word	0xfffffffc


//--------------------- .nv.constant4             --------------------------
	.section	.nv.constant4,"a",@progbits
	.align	8
	.align		8
.nv.constant4:
        /*0000*/ 	.dword	_ZN39_INTERNAL_261264ad_4_k_cu_e91349dd_29164cuda3std3__45__cpo5beginE
	.align		8
        /*0008*/ 	.dword	_ZN39_INTERNAL_261264ad_4_k_cu_e91349dd_29164cuda3std3__45__cpo3endE
	.align		8
        /*0010*/ 	.dword	_ZN39_INTERNAL_261264ad_4_k_cu_e91349dd_29164cuda3std3__45__cpo6cbeginE
	.align		8
        /*0018*/ 	.dword	_ZN39_INTERNAL_261264ad_4_k_cu_e91349dd_29164cuda3std3__45__cpo4cendE
	.align		8
        /*0020*/ 	.dword	_ZN39_INTERNAL_261264ad_4_k_cu_e91349dd_29164cuda3std3__441_GLOBAL__N__261264ad_4_k_cu_e91349dd_29166ignoreE
	.align		8
        /*0028*/ 	.dword	_ZN39_INTERNAL_261264ad_4_k_cu_e91349dd_29164cuda3std3__419piecewise_constructE
	.align		8
        /*0030*/ 	.dword	_ZN39_INTERNAL_261264ad_4_k_cu_e91349dd_29164cuda3std3__48in_placeE
	.align		8
        /*0038*/ 	.dword	_ZN39_INTERNAL_261264ad_4_k_cu_e91349dd_29164cuda3std6ranges3__45__cpo4swapE
	.align		8
        /*0040*/ 	.dword	_ZN39_INTERNAL_261264ad_4_k_cu_e91349dd_29164cuda3std6ranges3__45__cpo9iter_moveE
	.align		8
        /*0048*/ 	.dword	_ZN39_INTERNAL_261264ad_4_k_cu_e91349dd_29164cute7productE
	.align		8
        /*0050*/ 	.dword	_ZN39_INTERNAL_261264ad_4_k_cu_e91349dd_29164cute1_E


//--------------------- .text._ZN7cutlass13device_kernelINS_4conv6kernel13ConvUniversalINS1_16ConvProblemShapeILNS1_8OperatorE0ELi2EEENS1_10collective14CollectiveConvINS1_46MainloopSm90TmaGmmaWarpSpecializedImplicitGemmILS5_0ELi37ELi2EN4cute5tupleIJNSA_1CILi2EEENSC_ILi1EEESE_EEENS1_36KernelImplicitTmaWarpSpecializedSm90ELi1EEENSB_IJNSC_ILi128EEENSC_ILi64EEENSB_IJNSC_ILi32EEEEEEEEENS_12float_e4m3_tESN_NSA_8TiledMMAINSA_8MMA_AtomIJNSA_4SM904GMMA30MMA_64x64x32_F32E4M3E4M3_SS_TNILNSR_7ScaleInE1ELST_1EEEEEENSA_6LayoutINSB_IJSE_SE_SE_EEENSB_IJNSC_ILi0EEESY_SY_EEEEENSB_IJNSA_10UnderscoreES11_S11_EEEEENS7_6detail26Sm90ImplicitGemmTileTraitsINSA_20SM90_TMA_LOAD_IM2COLENSA_14ComposedLayoutINSA_7SwizzleILi1ELi4ELi3EEENSA_18smem_ptr_flag_bitsILi8EEENSW_INSB_IJNSB_IJNSC_ILi8EEENSC_ILi16EEEEEENSB_IJSK_SE_EEENSB_IJSE_NSC_ILi37EEEEEEEEENSB_IJNSB_IJSK_NSC_ILi256EEEEEENSB_IJSE_SY_EEENSB_IJSY_NSC_ILi4096EEEEEEEEEEEEEvEENS15_INSA_23SM90_TMA_LOAD_MULTICASTENS17_IS19_S1B_NSW_INSB_IJNSB_IJS1C_S1C_EEES1F_S1H_EEENSB_IJS1K_S1L_NSB_IJSY_NSC_ILi2048EEEEEEEEEEEEEvEEEENS_8epilogue10collective6detail29Sm90TmaWarpSpecializedAdapterINS23_15DefaultEpilogueISN_NSB_IJNSB_IJlllEEESE_SY_EEES28_NS22_6thread17LinearCombinationISN_Li1EffLNS29_9ScaleType4KindE0ELNS_15FloatRoundStyleE2ESN_EENS_4gemm15EpilogueDefaultEEEEEvvEEEEvNT_6ParamsE --------------------------
	.section	.text._ZN7cutlass13device_kernelINS_4conv6kernel13ConvUniversalINS1_16ConvProblemShapeILNS1_8OperatorE0ELi2EEENS1_10collective14CollectiveConvINS1_46MainloopSm90TmaGmmaWarpSpecializedImplicitGemmILS5_0ELi37ELi2EN4cute5tupleIJNSA_1CILi2EEENSC_ILi1EEESE_EEENS1_36KernelImplicitTmaWarpSpecializedSm90ELi1EEENSB_IJNSC_ILi128EEENSC_ILi64EEENSB_IJNSC_ILi32EEEEEEEEENS_12float_e4m3_tESN_NSA_8TiledMMAINSA_8MMA_AtomIJNSA_4SM904GMMA30MMA_64x64x32_F32E4M3E4M3_SS_TNILNSR_7ScaleInE1ELST_1EEEEEENSA_6LayoutINSB_IJSE_SE_SE_EEENSB_IJNSC_ILi0EEESY_SY_EEEEENSB_IJNSA_10UnderscoreES11_S11_EEEEENS7_6detail26Sm90ImplicitGemmTileTraitsINSA_20SM90_TMA_LOAD_IM2COLENSA_14ComposedLayoutINSA_7SwizzleILi1ELi4ELi3EEENSA_18smem_ptr_flag_bitsILi8EEENSW_INSB_IJNSB_IJNSC_ILi8EEENSC_ILi16EEEEEENSB_IJSK_SE_EEENSB_IJSE_NSC_ILi37EEEEEEEEENSB_IJNSB_IJSK_NSC_ILi256EEEEEENSB_IJSE_SY_EEENSB_IJSY_NSC_ILi4096EEEEEEEEEEEEEvEENS15_INSA_23SM90_TMA_LOAD_MULTICASTENS17_IS19_S1B_NSW_INSB_IJNSB_IJS1C_S1C_EEES1F_S1H_EEENSB_IJS1K_S1L_NSB_IJSY_NSC_ILi2048EEEEEEEEEEEEEvEEEENS_8epilogue10collective6detail29Sm90TmaWarpSpecializedAdapterINS23_15DefaultEpilogueISN_NSB_IJNSB_IJlllEEESE_SY_EEES28_NS22_6thread17LinearCombinationISN_Li1EffLNS29_9ScaleType4KindE0ELNS_15FloatRoundStyleE2ESN_EENS_4gemm15EpilogueDefaultEEEEEvvEEEEvNT_6ParamsE,"ax",@progbits
	.align	128
.text._ZN7cutlass13device_kernelINS_4conv6kernel13ConvUniversalINS1_16ConvProblemShapeILNS1_8OperatorE0ELi2EEENS1_10collective14CollectiveConvINS1_46MainloopSm90TmaGmmaWarpSpecializedImplicitGemmILS5_0ELi37ELi2EN4cute5tupleIJNSA_1CILi2EEENSC_ILi1EEESE_EEENS1_36KernelImplicitTmaWarpSpecializedSm90ELi1EEENSB_IJNSC_ILi128EEENSC_ILi64EEENSB_IJNSC_ILi32EEEEEEEEENS_12float_e4m3_tESN_NSA_8TiledMMAINSA_8MMA_AtomIJNSA_4SM904GMMA30MMA_64x64x32_F32E4M3E4M3_SS_TNILNSR_7ScaleInE1ELST_1EEEEEENSA_6LayoutINSB_IJSE_SE_SE_EEENSB_IJNSC_ILi0EEESY_SY_EEEEENSB_IJNSA_10UnderscoreES11_S11_EEEEENS7_6detail26Sm90ImplicitGemmTileTraitsINSA_20SM90_TMA_LOAD_IM2COLENSA_14ComposedLayoutINSA_7SwizzleILi1ELi4ELi3EEENSA_18smem_ptr_flag_bitsILi8EEENSW_INSB_IJNSB_IJNSC_ILi8EEENSC_ILi16EEEEEENSB_IJSK_SE_EEENSB_IJSE_NSC_ILi37EEEEEEEEENSB_IJNSB_IJSK_NSC_ILi256EEEEEENSB_IJSE_SY_EEENSB_IJSY_NSC_ILi4096EEEEEEEEEEEEEvEENS15_INSA_23SM90_TMA_LOAD_MULTICASTENS17_IS19_S1B_NSW_INSB_IJNSB_IJS1C_S1C_EEES1F_S1H_EEENSB_IJS1K_S1L_NSB_IJSY_NSC_ILi2048EEEEEEEEEEEEEvEEEENS_8epilogue10collective6detail29Sm90TmaWarpSpecializedAdapterINS23_15DefaultEpilogueISN_NSB_IJNSB_IJlllEEESE_SY_EEES28_NS22_6thread17LinearCombinationISN_Li1EffLNS29_9ScaleType4KindE0ELNS_15FloatRoundStyleE2ESN_EENS_4gemm15EpilogueDefaultEEEEEvvEEEEvNT_6ParamsE:
        .type           _ZN7cutlass13device_kernelINS_4conv6kernel13ConvUniversalINS1_16ConvProblemShapeILNS1_8OperatorE0ELi2EEENS1_10collective14CollectiveConvINS1_46MainloopSm90TmaGmmaWarpSpecializedImplicitGemmILS5_0ELi37ELi2EN4cute5tupleIJNSA_1CILi2EEENSC_ILi1EEESE_EEENS1_36KernelImplicitTmaWarpSpecializedSm90ELi1EEENSB_IJNSC_ILi128EEENSC_ILi64EEENSB_IJNSC_ILi32EEEEEEEEENS_12float_e4m3_tESN_NSA_8TiledMMAINSA_8MMA_AtomIJNSA_4SM904GMMA30MMA_64x64x32_F32E4M3E4M3_SS_TNILNSR_7ScaleInE1ELST_1EEEEEENSA_6LayoutINSB_IJSE_SE_SE_EEENSB_IJNSC_ILi0EEESY_SY_EEEEENSB_IJNSA_10UnderscoreES11_S11_EEEEENS7_6detail26Sm90ImplicitGemmTileTraitsINSA_20SM90_TMA_LOAD_IM2COLENSA_14ComposedLayoutINSA_7SwizzleILi1ELi4ELi3EEENSA_18smem_ptr_flag_bitsILi8EEENSW_INSB_IJNSB_IJNSC_ILi8EEENSC_ILi16EEEEEENSB_IJSK_SE_EEENSB_IJSE_NSC_ILi37EEEEEEEEENSB_IJNSB_IJSK_NSC_ILi256EEEEEENSB_IJSE_SY_EEENSB_IJSY_NSC_ILi4096EEEEEEEEEEEEEvEENS15_INSA_23SM90_TMA_LOAD_MULTICASTENS17_IS19_S1B_NSW_INSB_IJNSB_IJS1C_S1C_EEES1F_S1H_EEENSB_IJS1K_S1L_NSB_IJSY_NSC_ILi2048EEEEEEEEEEEEEvEEEENS_8epilogue10collective6detail29Sm90TmaWarpSpecializedAdapterINS23_15DefaultEpilogueISN_NSB_IJNSB_IJlllEEESE_SY_EEES28_NS22_6thread17LinearCombinationISN_Li1EffLNS29_9ScaleType4KindE0ELNS_15FloatRoundStyleE2ESN_EENS_4gemm15EpilogueDefaultEEEEEvvEEEEvNT_6ParamsE,@function
        .size           _ZN7cutlass13device_kernelINS_4conv6kernel13ConvUniversalINS1_16ConvProblemShapeILNS1_8OperatorE0ELi2EEENS1_10collective14CollectiveConvINS1_46MainloopSm90TmaGmmaWarpSpecializedImplicitGemmILS5_0ELi37ELi2EN4cute5tupleIJNSA_1CILi2EEENSC_ILi1EEESE_EEENS1_36KernelImplicitTmaWarpSpecializedSm90ELi1EEENSB_IJNSC_ILi128EEENSC_ILi64EEENSB_IJNSC_ILi32EEEEEEEEENS_12float_e4m3_tESN_NSA_8TiledMMAINSA_8MMA_AtomIJNSA_4SM904GMMA30MMA_64x64x32_F32E4M3E4M3_SS_TNILNSR_7ScaleInE1ELST_1EEEEEENSA_6LayoutINSB_IJSE_SE_SE_EEENSB_IJNSC_ILi0EEESY_SY_EEEEENSB_IJNSA_10UnderscoreES11_S11_EEEEENS7_6detail26Sm90ImplicitGemmTileTraitsINSA_20SM90_TMA_LOAD_IM2COLENSA_14ComposedLayoutINSA_7SwizzleILi1ELi4ELi3EEENSA_18smem_ptr_flag_bitsILi8EEENSW_INSB_IJNSB_IJNSC_ILi8EEENSC_ILi16EEEEEENSB_IJSK_SE_EEENSB_IJSE_NSC_ILi37EEEEEEEEENSB_IJNSB_IJSK_NSC_ILi256EEEEEENSB_IJSE_SY_EEENSB_IJSY_NSC_ILi4096EEEEEEEEEEEEEvEENS15_INSA_23SM90_TMA_LOAD_MULTICASTENS17_IS19_S1B_NSW_INSB_IJNSB_IJS1C_S1C_EEES1F_S1H_EEENSB_IJS1K_S1L_NSB_IJSY_NSC_ILi2048EEEEEEEEEEEEEvEEEENS_8epilogue10collective6detail29Sm90TmaWarpSpecializedAdapterINS23_15DefaultEpilogueISN_NSB_IJNSB_IJlllEEESE_SY_EEES28_NS22_6thread17LinearCombinationISN_Li1EffLNS29_9ScaleType4KindE0ELNS_15FloatRoundStyleE2ESN_EENS_4gemm15EpilogueDefaultEEEEEvvEEEEvNT_6ParamsE,(.L_x_203 - _ZN7cutlass13device_kernelINS_4conv6kernel13ConvUniversalINS1_16ConvProblemShapeILNS1_8OperatorE0ELi2EEENS1_10collective14CollectiveConvINS1_46MainloopSm90TmaGmmaWarpSpecializedImplicitGemmILS5_0ELi37ELi2EN4cute5tupleIJNSA_1CILi2EEENSC_ILi1EEESE_EEENS1_36KernelImplicitTmaWarpSpecializedSm90ELi1EEENSB_IJNSC_ILi128EEENSC_ILi64EEENSB_IJNSC_ILi32EEEEEEEEENS_12float_e4m3_tESN_NSA_8TiledMMAINSA_8MMA_AtomIJNSA_4SM904GMMA30MMA_64x64x32_F32E4M3E4M3_SS_TNILNSR_7ScaleInE1ELST_1EEEEEENSA_6LayoutINSB_IJSE_SE_SE_EEENSB_IJNSC_ILi0EEESY_SY_EEEEENSB_IJNSA_10UnderscoreES11_S11_EEEEENS7_6detail26Sm90ImplicitGemmTileTraitsINSA_20SM90_TMA_LOAD_IM2COLENSA_14ComposedLayoutINSA_7SwizzleILi1ELi4ELi3EEENSA_18smem_ptr_flag_bitsILi8EEENSW_INSB_IJNSB_IJNSC_ILi8EEENSC_ILi16EEEEEENSB_IJSK_SE_EEENSB_IJSE_NSC_ILi37EEEEEEEEENSB_IJNSB_IJSK_NSC_ILi256EEEEEENSB_IJSE_SY_EEENSB_IJSY_NSC_ILi4096EEEEEEEEEEEEEvEENS15_INSA_23SM90_TMA_LOAD_MULTICASTENS17_IS19_S1B_NSW_INSB_IJNSB_IJS1C_S1C_EEES1F_S1H_EEENSB_IJS1K_S1L_NSB_IJSY_NSC_ILi2048EEEEEEEEEEEEEvEEEENS_8epilogue10collective6detail29Sm90TmaWarpSpecializedAdapterINS23_15DefaultEpilogueISN_NSB_IJNSB_IJlllEEESE_SY_EEES28_NS22_6thread17LinearCombinationISN_Li1EffLNS29_9ScaleType4KindE0ELNS_15FloatRoundStyleE2ESN_EENS_4gemm15EpilogueDefaultEEEEEvvEEEEvNT_6ParamsE)
        .other          _ZN7cutlass13device_kernelINS_4conv6kernel13ConvUniversalINS1_16ConvProblemShapeILNS1_8OperatorE0ELi2EEENS1_10collective14CollectiveConvINS1_46MainloopSm90TmaGmmaWarpSpecializedImplicitGemmILS5_0ELi37ELi2EN4cute5tupleIJNSA_1CILi2EEENSC_ILi1EEESE_EEENS1_36KernelImplicitTmaWarpSpecializedSm90ELi1EEENSB_IJNSC_ILi128EEENSC_ILi64EEENSB_IJNSC_ILi32EEEEEEEEENS_12float_e4m3_tESN_NSA_8TiledMMAINSA_8MMA_AtomIJNSA_4SM904GMMA30MMA_64x64x32_F32E4M3E4M3_SS_TNILNSR_7ScaleInE1ELST_1EEEEEENSA_6LayoutINSB_IJSE_SE_SE_EEENSB_IJNSC_ILi0EEESY_SY_EEEEENSB_IJNSA_10UnderscoreES11_S11_EEEEENS7_6detail26Sm90ImplicitGemmTileTraitsINSA_20SM90_TMA_LOAD_IM2COLENSA_14ComposedLayoutINSA_7SwizzleILi1ELi4ELi3EEENSA_18smem_ptr_flag_bitsILi8EEENSW_INSB_IJNSB_IJNSC_ILi8EEENSC_ILi16EEEEEENSB_IJSK_SE_EEENSB_IJSE_NSC_ILi37EEEEEEEEENSB_IJNSB_IJSK_NSC_ILi256EEEEEENSB_IJSE_SY_EEENSB_IJSY_NSC_ILi4096EEEEEEEEEEEEEvEENS15_INSA_23SM90_TMA_LOAD_MULTICASTENS17_IS19_S1B_NSW_INSB_IJNSB_IJS1C_S1C_EEES1F_S1H_EEENSB_IJS1K_S1L_NSB_IJSY_NSC_ILi2048EEEEEEEEEEEEEvEEEENS_8epilogue10collective6detail29Sm90TmaWarpSpecializedAdapterINS23_15DefaultEpilogueISN_NSB_IJNSB_IJlllEEESE_SY_EEES28_NS22_6thread17LinearCombinationISN_Li1EffLNS29_9ScaleType4KindE0ELNS_15FloatRoundStyleE2ESN_EENS_4gemm15EpilogueDefaultEEEEEvvEEEEvNT_6ParamsE,@"STO_CUDA_ENTRY STV_DEFAULT"
_ZN7cutlass13device_kernelINS_4conv6kernel13ConvUniversalINS1_16ConvProblemShapeILNS1_8OperatorE0ELi2EEENS1_10collective14CollectiveConvINS1_46MainloopSm90TmaGmmaWarpSpecializedImplicitGemmILS5_0ELi37ELi2EN4cute5tupleIJNSA_1CILi2EEENSC_ILi1EEESE_EEENS1_36KernelImplicitTmaWarpSpecializedSm90ELi1EEENSB_IJNSC_ILi128EEENSC_ILi64EEENSB_IJNSC_ILi32EEEEEEEEENS_12float_e4m3_tESN_NSA_8TiledMMAINSA_8MMA_AtomIJNSA_4SM904GMMA30MMA_64x64x32_F32E4M3E4M3_SS_TNILNSR_7ScaleInE1ELST_1EEEEEENSA_6LayoutINSB_IJSE_SE_SE_EEENSB_IJNSC_ILi0EEESY_SY_EEEEENSB_IJNSA_10UnderscoreES11_S11_EEEEENS7_6detail26Sm90ImplicitGemmTileTraitsINSA_20SM90_TMA_LOAD_IM2COLENSA_14ComposedLayoutINSA_7SwizzleILi1ELi4ELi3EEENSA_18smem_ptr_flag_bitsILi8EEENSW_INSB_IJNSB_IJNSC_ILi8EEENSC_ILi16EEEEEENSB_IJSK_SE_EEENSB_IJSE_NSC_ILi37EEEEEEEEENSB_IJNSB_IJSK_NSC_ILi256EEEEEENSB_IJSE_SY_EEENSB_IJSY_NSC_ILi4096EEEEEEEEEEEEEvEENS15_INSA_23SM90_TMA_LOAD_MULTICASTENS17_IS19_S1B_NSW_INSB_IJNSB_IJS1C_S1C_EEES1F_S1H_EEENSB_IJS1K_S1L_NSB_IJSY_NSC_ILi2048EEEEEEEEEEEEEvEEEENS_8epilogue10collective6detail29Sm90TmaWarpSpecializedAdapterINS23_15DefaultEpilogueISN_NSB_IJNSB_IJlllEEESE_SY_EEES28_NS22_6thread17LinearCombinationISN_Li1EffLNS29_9ScaleType4KindE0ELNS_15FloatRoundStyleE2ESN_EENS_4gemm15EpilogueDefaultEEEEEvvEEEEvNT_6ParamsE:
[----:B------:R-:W-:Y:S01]  /*0000*/  LDC R1, c[0x0][0x28] ;  /* 0x00000a00ff017b82 */ /* 0x000fe20000000800 */
[----:B------:R-:W0:Y:S01]  /*0010*/  S2R R14, SR_TID.X ;  /* 0x00000000000e7919 */ /* 0x000e220000002100 */
[----:B------:R-:W-:Y:S01]  /*0020*/  ELECT P0, URZ, PT ;  /* 0x00000000003f782f */ /* 0x000fe20003800000 */
[----:B------:R-:W-:Y:S01]  /*0030*/  BSSY B0, `(.L_x_0) ;  /* 0x0000010000007945 */ /* 0x000fe20003800000 */
[----:B------:R-:W1:Y:S01]  /*0040*/  S2R R15, SR_CTAID.X ;  /* 0x00000000000f7919 */ /* 0x000e620000002500 */
[--C-:B0-----:R-:W-:Y:S02]  /*0050*/  SHF.R.U32.HI R0, RZ, 0x5, R14.reuse ;  /* 0x00000005ff007819 */ /* 0x101fe4000001160e */
[----:B------:R-:W-:-:S03]  /*0060*/  SHF.R.U32.HI R3, RZ, 0x7, R14 ;  /* 0x00000007ff037819 */ /* 0x000fc6000001160e */
[----:B------:R-:W0:Y:S04]  /*0070*/  SHFL.IDX PT, R2, R0, RZ, 0x1f ;  /* 0x00001fff00027589 */ /* 0x000e2800000e0000 */
[----:B------:R2:W3:Y:S01]  /*0080*/  SHFL.IDX PT, R13, R3, RZ, 0x1f ;  /* 0x00001fff030d7589 */ /* 0x0004e200000e0000 */
[----:B0-----:R-:W-:-:S13]  /*0090*/  ISETP.NE.OR P0, PT, R2, RZ, !P0 ;  /* 0x000000ff0200720c */ /* 0x001fda0004705670 */
[----:B-123--:R-:W-:Y:S05]  /*00a0*/  @P0 BRA `(.L_x_1) ;  /* 0x0000000000200947 */ /* 0x00efea0003800000 */
[----:B------:R-:W-:Y:S02]  /*00b0*/  ULDC.64 UR4, c[0x0][0x198] ;  /* 0x0000660000047ab9 */ /* 0x000fe40000000a00 */
[----:B------:R-:W-:Y:S02]  /*00c0*/  UIADD3 UR6, UP0, UR4, 0xf0, URZ ;  /* 0x000000f004067890 */ /* 0x000fe4000ff1e03f */
[----:B------:R-:W-:Y:S02]  /*00d0*/  UIADD3 UR4, UP1, UR4, 0x1f0, URZ ;  /* 0x000001f004047890 */ /* 0x000fe4000ff3e03f */
[----:B------:R-:W-:Y:S02]  /*00e0*/  UIADD3.X UR7, URZ, UR5, URZ, UP0, !UPT ;  /* 0x000000053f077290 */ /* 0x000fe400087fe43f */
[----:B------:R-:W-:-:S07]  /*00f0*/  UIADD3.X UR5, URZ, UR5, URZ, UP1, !UPT ;  /* 0x000000053f057290 */ /* 0x000fce0008ffe43f */
[----:B------:R0:W-:Y:S02]  /*0100*/  UTMACCTL.PF [UR6] ;  /* 0x00000000060079b9 */ /* 0x0001e40008040000 */
[----:B------:R0:W-:Y:S02]  /*0110*/  UTMACCTL.PF [UR4] ;  /* 0x00000000040079b9 */ /* 0x0001e40008040000 */
[----:B0-----:R-:W-:Y:S01]  /*0120*/  NOP ;  /* 0x0000000000007918 */ /* 0x001fe20000000000 */
.L_x_1:
[----:B------:R-:W-:Y:S05]  /*0130*/  BSYNC B0 ;  /* 0x0000000000007941 */ /* 0x000fea0003800000 */
.L_x_0:
[----:B------:R-:W0:Y:S01]  /*0140*/  SHFL.IDX PT, R0, R0, RZ, 0x1f ;  /* 0x00001fff00007589 */ /* 0x000e2200000e0000 */
[----:B------:R-:W-:Y:S02]  /*0150*/  SHF.R.S32.HI R3, RZ, 0x1f, R14 ;  /* 0x0000001fff037819 */ /* 0x000fe4000001140e */
[----:B------:R-:W-:Y:S01]  /*0160*/  I2FP.F32.U32 R8, R15 ;  /* 0x0000000f00087245 */ /* 0x000fe20000201000 */
[----:B------:R-:W1:Y:S01]  /*0170*/  S2R R17, SR_CTAID.Y ;  /* 0x0000000000117919 */ /* 0x000e620000002600 */
[----:B------:R-:W-:-:S04]  /*0180*/  LEA.HI R3, R3, R14, RZ, 0x7 ;  /* 0x0000000e03037211 */ /* 0x000fc800078f38ff */
[----:B------:R-:W-:-:S05]  /*0190*/  LOP3.LUT R3, R3, 0xffffff80, RZ, 0xc0, !PT ;  /* 0xffffff8003037812 */ /* 0x000fca00078ec0ff */
[----:B------:R-:W-:-:S05]  /*01a0*/  IMAD.IADD R3, R14, 0x1, -R3 ;  /* 0x000000010e037824 */ /* 0x000fca00078e0a03 */
[----:B------:R-:W-:-:S04]  /*01b0*/  SHF.R.S32.HI R4, RZ, 0x1f, R3 ;  /* 0x0000001fff047819 */ /* 0x000fc80000011403 */
[----:B------:R-:W-:Y:S02]  /*01c0*/  LEA.HI R5, R4, R3, RZ, 0x3 ;  /* 0x0000000304057211 */ /* 0x000fe400078f18ff */
[----:B0-----:R-:W-:Y:S02]  /*01d0*/  ISETP.NE.AND P0, PT, R0, RZ, PT ;  /* 0x000000ff0000720c */ /* 0x001fe40003f05270 */
[--C-:B------:R-:W-:Y:S02]  /*01e0*/  SHF.R.S32.HI R6, RZ, 0x3, R5.reuse ;  /* 0x00000003ff067819 */ /* 0x100fe40000011405 */
[----:B------:R-:W-:Y:S02]  /*01f0*/  SHF.R.S32.HI R5, RZ, 0x1f, R5 ;  /* 0x0000001fff057819 */ /* 0x000fe40000011405 */
[----:B------:R-:W-:-:S07]  /*0200*/  SHF.R.S32.HI R7, RZ, 0x1f, R0 ;  /* 0x0000001fff077819 */ /* 0x000fce0000011400 */
[----:B-1----:R-:W-:Y:S05]  /*0210*/  @P0 BRA `(.L_x_2) ;  /* 0x00000004006c0947 */ /* 0x002fea0003800000 */
[----:B------:R-:W-:Y:S01]  /*0220*/  ELECT P0, URZ, PT ;  /* 0x00000000003f782f */ /* 0x000fe20003800000 */
[----:B------:R-:W-:-:S12]  /*0230*/  BSSY B0, `(.L_x_2) ;  /* 0x0000059000007945 */ /* 0x000fd80003800000 */
[----:B------:R-:W-:Y:S05]  /*0240*/  @!P0 BRA `(.L_x_3) ;  /* 0x00000004005c8947 */ /* 0x000fea0003800000 */
[----:B------:R-:W0:Y:S01]  /*0250*/  S2UR UR8, SR_CgaCtaId ;  /* 0x00000000000879c3 */ /* 0x000e220000008800 */
[----:B------:R-:W-:Y:S01]  /*0260*/  UMOV UR4, 0x400 ;  /* 0x0000040000047882 */ /* 0x000fe20000000000 */
[----:B------:R-:W-:Y:S01]  /*0270*/  UMOV UR5, 0x1 ;  /* 0x0000000100057882 */ /* 0x000fe20000000000 */
[----:B------:R-:W-:Y:S02]  /*0280*/  UMOV UR6, 0x2 ;  /* 0x0000000200067882 */ /* 0x000fe40000000000 */
[----:B------:R-:W-:-:S04]  /*0290*/  UIADD3 UR6, -UR6, 0x100000, URZ ;  /* 0x0010000006067890 */ /* 0x000fc8000fffe13f */
[----:B------:R-:W-:Y:S02]  /*02a0*/  USHF.L.U32 UR7, UR6, 0xb, URZ ;  /* 0x0000000b06077899 */ /* 0x000fe4000800063f */
[----:B------:R-:W-:Y:S02]  /*02b0*/  USHF.L.U32 UR6, UR6, 0x1, URZ ;  /* 0x0000000106067899 */ /* 0x000fe4000800063f */
[----:B0-----:R-:W-:Y:S02]  /*02c0*/  ULEA UR8, UR8, UR4, 0x18 ;  /* 0x0000000408087291 */ /* 0x001fe4000f8ec03f */
[----:B------:R-:W-:-:S04]  /*02d0*/  UIADD3 UR4, -UR5, 0x100000, URZ ;  /* 0x0010000005047890 */ /* 0x000fc8000fffe13f */
[----:B------:R-:W-:Y:S02]  /*02e0*/  USHF.L.U32 UR5, UR4, 0xb, URZ ;  /* 0x0000000b04057899 */ /* 0x000fe4000800063f */
[----:B------:R-:W-:Y:S01]  /*02f0*/  USHF.L.U32 UR4, UR4, 0x1, URZ ;  /* 0x0000000104047899 */ /* 0x000fe2000800063f */
[----:B------:R-:W0:Y:S11]  /*0300*/  FENCE.VIEW.ASYNC.S ;  /* 0x00000000000073c6 */ /* 0x000e360000000000 */
[----:B0-----:R0:W1:Y:S01]  /*0310*/  SYNCS.EXCH.64 URZ, [UR8+0x37800], UR4 ;  /* 0x03780004083f75b2 */ /* 0x0010620008000100 */
[----:B------:R0:W2:Y:S01]  /*0320*/  SYNCS.EXCH.64 URZ, [UR8+0x37928], UR6 ;  /* 0x03792806083f75b2 */ /* 0x0000a20008000100 */
[----:B------:R0:W3:Y:S01]  /*0330*/  SYNCS.EXCH.64 URZ, [UR8+0x37808], UR4 ;  /* 0x03780804083f75b2 */ /* 0x0000e20008000100 */
[----:B------:R0:W4:Y:S01]  /*0340*/  SYNCS.EXCH.64 URZ, [UR8+0x37930], UR6 ;  /* 0x03793006083f75b2 */ /* 0x0001220008000100 */
[----:B------:R0:W0:Y:S01]  /*0350*/  SYNCS.EXCH.64 URZ, [UR8+0x37810], UR4 ;  /* 0x03781004083f75b2 */ /* 0x0000220008000100 */
        /* <DEDUP_REMOVED lines=69> */
[----:B-1234-:R-:W-:Y:S01]  /*07b0*/  NOP ;  /* 0x0000000000007918 */ /* 0x01efe20000000000 */
.L_x_3:
[----:B0-----:R-:W-:Y:S05]  /*07c0*/  BSYNC B0 ;  /* 0x0000000000007941 */ /* 0x001fea0003800000 */
.L_x_2:
[----:B------:R-:W-:Y:S01]  /*07d0*/  ULDC UR4, c[0x0][0x150] ;  /* 0x0000540000047ab9 */ /* 0x000fe20000000800 */
[----:B------:R-:W-:Y:S01]  /*07e0*/  LEA.HI R5, R5, R6, RZ, 0x2 ;  /* 0x0000000605057211 */ /* 0x000fe200078f10ff */
[----:B------:R-:W-:Y:S01]  /*07f0*/  FMUL R8, R8, UR4 ;  /* 0x0000000408087c20 */ /* 0x000fe20008400000 */
[----:B------:R-:W-:Y:S01]  /*0800*/  LEA.HI R7, R7, R0, RZ, 0x2 ;  /* 0x0000000007077211 */ /* 0x000fe200078f10ff */
[----:B------:R-:W-:Y:S01]  /*0810*/  ULDC UR4, c[0x0][0x154] ;  /* 0x0000550000047ab9 */ /* 0x000fe20000000800 */
[----:B------:R-:W-:Y:S01]  /*0820*/  LOP3.LUT R5, R5, 0xfffffffc, RZ, 0xc0, !PT ;  /* 0xfffffffc05057812 */ /* 0x000fe200078ec0ff */
[----:B------:R-:W0:Y:S01]  /*0830*/  LDC R10, c[0x0][0x140] ;  /* 0x00005000ff0a7b82 */ /* 0x000e220000000800 */
[----:B------:R-:W-:Y:S01]  /*0840*/  LOP3.LUT R7, R7, 0x3ffffffc, RZ, 0xc0, !PT ;  /* 0x3ffffffc07077812 */ /* 0x000fe200078ec0ff */
[----:B------:R-:W1:Y:S01]  /*0850*/  F2I.U32.TRUNC.NTZ R8, R8 ;  /* 0x0000000800087305 */ /* 0x000e62000020f000 */
[----:B------:R-:W-:Y:S01]  /*0860*/  LOP3.LUT P0, RZ, R3, 0x7, RZ, 0xc0, !PT ;  /* 0x0000000703ff7812 */ /* 0x000fe2000780c0ff */
[----:B------:R-:W-:Y:S01]  /*0870*/  IMAD.IADD R5, R6, 0x1, -R5 ;  /* 0x0000000106057824 */ /* 0x000fe200078e0a05 */
[----:B------:R-:W-:Y:S01]  /*0880*/  ISETP.NE.AND P3, PT, R13, 0x1, PT ;  /* 0x000000010d00780c */ /* 0x000fe20003f65270 */
[----:B------:R-:W-:Y:S01]  /*0890*/  IMAD.IADD R0, R0, 0x1, -R7 ;  /* 0x0000000100007824 */ /* 0x000fe200078e0a07 */
[----:B------:R-:W-:Y:S01]  /*08a0*/  I2FP.F32.U32 R7, R17 ;  /* 0x0000001100077245 */ /* 0x000fe20000201000 */
[----:B------:R-:W-:Y:S01]  /*08b0*/  NOP ;  /* 0x0000000000007918 */ /* 0x000fe20000000000 */
[----:B------:R-:W-:Y:S01]  /*08c0*/  NOP ;  /* 0x0000000000007918 */ /* 0x000fe20000000000 */
[----:B------:R-:W-:-:S02]  /*08d0*/  IMAD R6, R0, 0x4, R5 ;  /* 0x0000000400067824 */ /* 0x000fc400078e0205 */
[----:B------:R-:W-:Y:S01]  /*08e0*/  FMUL R9, R7, UR4 ;  /* 0x0000000407097c20 */ /* 0x000fe20008400000 */
[----:B------:R-:W-:Y:S01]  /*08f0*/  ULDC UR4, c[0x0][0x144] ;  /* 0x0000510000047ab9 */ /* 0x000fe20000000800 */
[C---:B------:R-:W-:Y:S01]  /*0900*/  IMAD.SHL.U32 R7, R6.reuse, 0x4, RZ ;  /* 0x0000000406077824 */ /* 0x040fe200078e00ff */
[----:B------:R-:W-:Y:S01]  /*0910*/  LEA.HI R0, R6, R6, RZ, 0x1 ;  /* 0x0000000606007211 */ /* 0x000fe200078f08ff */
[----:B-1----:R-:W-:Y:S02]  /*0920*/  IMAD.MOV R12, RZ, RZ, -R8 ;  /* 0x000000ffff0c7224 */ /* 0x002fe400078e0a08 */
[----:B------:R-:W1:Y:S01]  /*0930*/  F2I.U32.TRUNC.NTZ R9, R9 ;  /* 0x0000000900097305 */ /* 0x000e62000020f000 */
[----:B------:R-:W-:Y:S01]  /*0940*/  LOP3.LUT R5, R0, 0xfffffffe, RZ, 0xc0, !PT ;  /* 0xfffffffe00057812 */ /* 0x000fe200078ec0ff */
[----:B------:R-:W-:Y:S01]  /*0950*/  IMAD R0, R12, UR4, R15 ;  /* 0x000000040c007c24 */ /* 0x000fe2000f8e020f */
[----:B------:R-:W-:-:S03]  /*0960*/  ULDC UR4, c[0x0][0x148] ;  /* 0x0000520000047ab9 */ /* 0x000fc60000000800 */
[----:B------:R-:W-:Y:S01]  /*0970*/  IMAD.IADD R5, R6, 0x1, -R5 ;  /* 0x0000000106057824 */ /* 0x000fe200078e0a05 */
[----:B0-----:R-:W-:-:S04]  /*0980*/  ISETP.EQ.U32.AND P1, PT, R10, 0x1, PT ;  /* 0x000000010a00780c */ /* 0x001fc80003f22070 */
[----:B------:R-:W-:Y:S02]  /*0990*/  ISETP.NE.AND P4, PT, R5, R0, PT ;  /* 0x000000000500720c */ /* 0x000fe40003f85270 */
[----:B------:R-:W-:-:S04]  /*09a0*/  SHF.R.S32.HI R5, RZ, 0x1f, R2 ;  /* 0x0000001fff057819 */ /* 0x000fc80000011402 */
[----:B------:R-:W-:Y:S02]  /*09b0*/  LEA.HI R0, R5, R2, RZ, 0x2 ;  /* 0x0000000205007211 */ /* 0x000fe400078f10ff */
[----:B------:R-:W-:Y:S01]  /*09c0*/  LOP3.LUT R5, R6, 0xc, R7, 0x78, !PT ;  /* 0x0000000c06057812 */ /* 0x000fe200078e7807 */
[----:B-1----:R-:W-:Y:S01]  /*09d0*/  IMAD.MOV R6, RZ, RZ, -R9 ;  /* 0x000000ffff067224 */ /* 0x002fe200078e0a09 */
[----:B------:R-:W-:Y:S02]  /*09e0*/  LOP3.LUT R7, R0, 0xfffffffc, RZ, 0xc0, !PT ;  /* 0xfffffffc00077812 */ /* 0x000fe400078ec0ff */
[C---:B------:R-:W-:Y:S01]  /*09f0*/  ISETP.LT.U32.AND P0, PT, R5.reuse, 0x2, !P0 ;  /* 0x000000020500780c */ /* 0x040fe20004701070 */
[----:B------:R-:W-:Y:S01]  /*0a00*/  IMAD R9, R6, UR4, R17 ;  /* 0x0000000406097c24 */ /* 0x000fe2000f8e0211 */
[----:B------:R-:W-:Y:S01]  /*0a10*/  @P4 LEA.HI R0, R5, R5, RZ, 0x1 ;  /* 0x0000000505004211 */ /* 0x000fe200078f08ff */
[----:B------:R-:W-:Y:S02]  /*0a20*/  IMAD.IADD R12, R2, 0x1, -R7 ;  /* 0x00000001020c7824 */ /* 0x000fe400078e0a07 */
[----:B------:R-:W-:Y:S01]  /*0a30*/  IMAD.MOV.U32 R7, RZ, RZ, 0x1 ;  /* 0x00000001ff077424 */ /* 0x000fe200078e00ff */
[----:B------:R-:W-:-:S02]  /*0a40*/  @P4 SHF.R.S32.HI R0, RZ, 0x1, R0 ;  /* 0x00000001ff004819 */ /* 0x000fc40000011400 */
[----:B------:R-:W-:Y:S02]  /*0a50*/  LOP3.LUT P2, RZ, R13, R12, RZ, 0xfc, !PT ;  /* 0x0000000c0dff7212 */ /* 0x000fe4000784fcff */
[----:B------:R-:W-:Y:S02]  /*0a60*/  @P4 ISETP.NE.AND P5, PT, R0, R9, PT ;  /* 0x000000090000420c */ /* 0x000fe40003fa5270 */
[----:B------:R-:W-:Y:S02]  /*0a70*/  SEL R6, RZ, 0x1, P2 ;  /* 0x00000001ff067807 */ /* 0x000fe40001000000 */
[----:B------:R-:W-:Y:S02]  /*0a80*/  SEL R0, RZ, 0x1, !P0 ;  /* 0x00000001ff007807 */ /* 0x000fe40004000000 */
[----:B------:R-:W-:Y:S02]  /*0a90*/  @P4 SEL R7, RZ, 0x1, P5 ;  /* 0x00000001ff074807 */ /* 0x000fe40002800000 */
[----:B------:R-:W-:-:S02]  /*0aa0*/  SEL R6, R6, 0x2, P3 ;  /* 0x0000000206067807 */ /* 0x000fc40001800000 */
[----:B------:R-:W-:Y:S01]  /*0ab0*/  LOP3.LUT R7, R7, R0, RZ, 0xc0, !PT ;  /* 0x0000000007077212 */ /* 0x000fe200078ec0ff */
[----:B------:R-:W-:Y:S06]  /*0ac0*/  @!P1 BRA `(.L_x_4) ;  /* 0x0000000000089947 */ /* 0x000fec0003800000 */
[----:B------:R-:W-:Y:S01]  /*0ad0*/  UCGABAR_ARV ;  /* 0x00000000000079c7 */ /* 0x000fe20008000000 */
[----:B------:R-:W-:Y:S05]  /*0ae0*/  BRA `(.L_x_5) ;  /* 0x0000000000047947 */ /* 0x000fea0003800000 */
.L_x_4:
[----:B------:R-:W-:Y:S01]  /*0af0*/  NOP ;  /* 0x0000000000007918 */ /* 0x000fe20000000000 */
.L_x_5:
[----:B------:R-:W-:Y:S01]  /*0b00*/  ULDC.64 UR4, c[0x0][0x598] ;  /* 0x0001660000047ab9 */ /* 0x000fe20000000a00 */
[----:B------:R-:W-:Y:S01]  /*0b10*/  ULDC.64 UR12, c[0x0][0x208] ;  /* 0x00008200000c7ab9 */ /* 0x000fe20000000a00 */
[----:B------:R-:W-:-:S04]  /*0b20*/  ISETP.NE.U32.AND P0, PT, RZ, UR4, PT ;  /* 0x00000004ff007c0c */ /* 0x000fc8000bf05070 */
[----:B------:R-:W-:-:S13]  /*0b30*/  ISETP.NE.AND.EX P0, PT, RZ, UR5, PT, P0 ;  /* 0x00000005ff007c0c */ /* 0x000fda000bf05300 */
[----:B------:R-:W-:Y:S05]  /*0b40*/  @!P0 BRA `(.L_x_6) ;  /* 0x00000000001c8947 */ /* 0x000fea0003800000 */
[----:B------:R-:W0:Y:S02]  /*0b50*/  LDC.64 R8, c[0x0][0x598] ;  /* 0x00016600ff087b82 */ /* 0x000e240000000a00 */
[----:B0-----:R-:W2:Y:S02]  /*0b60*/  LDG.E.64 R8, desc[UR12][R8.64] ;  /* 0x0000000c08087981 */ /* 0x001ea4000c1e1b00 */
[----:B--2---:R-:W-:-:S04]  /*0b70*/  ISETP.NE.U32.AND P0, PT, R8, RZ, PT ;  /* 0x000000ff0800720c */ /* 0x004fc80003f05070 */
[----:B------:R-:W-:-:S13]  /*0b80*/  ISETP.NE.AND.EX P0, PT, R9, RZ, PT, P0 ;  /* 0x000000ff0900720c */ /* 0x000fda0003f05300 */
[----:B------:R-:W-:Y:S05]  /*0b90*/  @!P0 BRA `(.L_x_6) ;  /* 0x0000000000088947 */ /* 0x000fea0003800000 */
[----:B------:R0:W5:Y:S01]  /*0ba0*/  LD.E R2, desc[UR12][R8.64] ;  /* 0x0000000c08027980 */ /* 0x000162000c101900 */
[----:B------:R-:W-:Y:S05]  /*0bb0*/  BRA `(.L_x_7) ;  /* 0x0000000000207947 */ /* 0x000fea0003800000 */
.L_x_6:
[----:B------:R-:W-:Y:S02]  /*0bc0*/  ULDC.64 UR4, c[0x0][0x588] ;  /* 0x0001620000047ab9 */ /* 0x000fe40000000a00 */
[----:B------:R-:W-:-:S04]  /*0bd0*/  ISETP.NE.U32.AND P0, PT, RZ, UR4, PT ;  /* 0x00000004ff007c0c */ /* 0x000fc8000bf05070 */
[----:B------:R-:W-:-:S13]  /*0be0*/  ISETP.NE.AND.EX P0, PT, RZ, UR5, PT, P0 ;  /* 0x00000005ff007c0c */ /* 0x000fda000bf05300 */
[----:B------:R-:W-:Y:S05]  /*0bf0*/  @!P0 BRA `(.L_x_8) ;  /* 0x00000000000c8947 */ /* 0x000fea0003800000 */
[----:B------:R-:W0:Y:S02]  /*0c00*/  LDC.64 R8, c[0x0][0x588] ;  /* 0x00016200ff087b82 */ /* 0x000e240000000a00 */
[----:B0-----:R1:W5:Y:S01]  /*0c10*/  LDG.E R2, desc[UR12][R8.64] ;  /* 0x0000000c08027981 */ /* 0x001362000c1e1900 */
[----:B------:R-:W-:Y:S05]  /*0c20*/  BRA `(.L_x_7) ;  /* 0x0000000000047947 */ /* 0x000fea0003800000 */
.L_x_8:
[----:B------:R-:W2:Y:S02]  /*0c30*/  LDC R2, c[0x0][0x580] ;  /* 0x00016000ff027b82 */ /* 0x000ea40000000800 */
.L_x_7:
[----:B------:R-:W-:Y:S02]  /*0c40*/  ULDC.64 UR4, c[0x0][0x5a0] ;  /* 0x0001680000047ab9 */ /* 0x000fe40000000a00 */
[----:B------:R-:W-:-:S04]  /*0c50*/  ISETP.NE.U32.AND P0, PT, RZ, UR4, PT ;  /* 0x00000004ff007c0c */ /* 0x000fc8000bf05070 */
[----:B------:R-:W-:-:S13]  /*0c60*/  ISETP.NE.AND.EX P0, PT, RZ, UR5, PT, P0 ;  /* 0x00000005ff007c0c */ /* 0x000fda000bf05300 */
[----:B------:R-:W-:Y:S05]  /*0c70*/  @!P0 BRA `(.L_x_9) ;  /* 0x00000000001c8947 */ /* 0x000fea0003800000 */
[----:B01----:R-:W0:Y:S02]  /*0c80*/  LDC.64 R8, c[0x0][0x5a0] ;  /* 0x00016800ff087b82 */ /* 0x003e240000000a00 */
[----:B0-----:R-:W3:Y:S02]  /*0c90*/  LDG.E.64 R8, desc[UR12][R8.64] ;  /* 0x0000000c08087981 */ /* 0x001ee4000c1e1b00 */
[----:B---3--:R-:W-:-:S04]  /*0ca0*/  ISETP.NE.U32.AND P0, PT, R8, RZ, PT ;  /* 0x000000ff0800720c */ /* 0x008fc80003f05070 */
[----:B------:R-:W-:-:S13]  /*0cb0*/  ISETP.NE.AND.EX P0, PT, R9, RZ, PT, P0 ;  /* 0x000000ff0900720c */ /* 0x000fda0003f05300 */
[----:B------:R-:W-:Y:S05]  /*0cc0*/  @!P0 BRA `(.L_x_9) ;  /* 0x0000000000088947 */ /* 0x000fea0003800000 */
[----:B------:R0:W5:Y:S01]  /*0cd0*/  LD.E R0, desc[UR12][R8.64] ;  /* 0x0000000c08007980 */ /* 0x000162000c101900 */
[----:B------:R-:W-:Y:S05]  /*0ce0*/  BRA `(.L_x_10) ;  /* 0x0000000000207947 */ /* 0x000fea0003800000 */
.L_x_9:
[----:B------:R-:W-:Y:S02]  /*0cf0*/  ULDC.64 UR4, c[0x0][0x590] ;  /* 0x0001640000047ab9 */ /* 0x000fe40000000a00 */
[----:B------:R-:W-:-:S04]  /*0d00*/  ISETP.NE.U32.AND P0, PT, RZ, UR4, PT ;  /* 0x00000004ff007c0c */ /* 0x000fc8000bf05070 */
[----:B------:R-:W-:-:S13]  /*0d10*/  ISETP.NE.AND.EX P0, PT, RZ, UR5, PT, P0 ;  /* 0x00000005ff007c0c */ /* 0x000fda000bf05300 */
[----:B------:R-:W-:Y:S05]  /*0d20*/  @!P0 BRA `(.L_x_11) ;  /* 0x00000000000c8947 */ /* 0x000fea0003800000 */
[----:B01----:R-:W0:Y:S02]  /*0d30*/  LDC.64 R8, c[0x0][0x590] ;  /* 0x00016400ff087b82 */ /* 0x003e240000000a00 */
[----:B0-----:R1:W5:Y:S01]  /*0d40*/  LDG.E R0, desc[UR12][R8.64] ;  /* 0x0000000c08007981 */ /* 0x001362000c1e1900 */
[----:B------:R-:W-:Y:S05]  /*0d50*/  BRA `(.L_x_10) ;  /* 0x0000000000047947 */ /* 0x000fea0003800000 */
.L_x_11:
[----:B------:R-:W3:Y:S02]  /*0d60*/  LDC R0, c[0x0][0x584] ;  /* 0x00016100ff007b82 */ /* 0x000ee40000000800 */
.L_x_10:
[----:B------:R-:W4:Y:S08]  /*0d70*/  LDC R10, c[0x0][0x3c4] ;  /* 0x0000f100ff0a7b82 */ /* 0x000f300000000800 */
[----:B01----:R-:W0:Y:S01]  /*0d80*/  LDC.64 R8, c[0x0][0x3c8] ;  /* 0x0000f200ff087b82 */ /* 0x003e220000000a00 */
[----:B----4-:R-:W-:-:S05]  /*0d90*/  VIADD R10, R10, 0x1f ;  /* 0x0000001f0a0a7836 */ /* 0x010fca0000000000 */
[----:B------:R-:W-:-:S04]  /*0da0*/  SHF.R.S32.HI R11, RZ, 0x1f, R10 ;  /* 0x0000001fff0b7819 */ /* 0x000fc8000001140a */
[----:B------:R-:W-:-:S04]  /*0db0*/  LEA.HI R11, R11, R10, RZ, 0x5 ;  /* 0x0000000a0b0b7211 */ /* 0x000fc800078f28ff */
[----:B------:R-:W-:-:S05]  /*0dc0*/  SHF.R.S32.HI R11, RZ, 0x5, R11 ;  /* 0x00000005ff0b7819 */ /* 0x000fca000001140b */
[----:B0-----:R-:W-:-:S04]  /*0dd0*/  IMAD R10, R11, R8, RZ ;  /* 0x000000080b0a7224 */ /* 0x001fc800078e02ff */
[----:B------:R-:W-:Y:S01]  /*0de0*/  IMAD R10, R10, R9, RZ ;  /* 0x000000090a0a7224 */ /* 0x000fe200078e02ff */
[----:B------:R-:W-:Y:S06]  /*0df0*/  @!P1 BRA `(.L_x_12) ;  /* 0x00000000000c9947 */ /* 0x000fec0003800000 */
[----:B------:R-:W-:Y:S01]  /*0e00*/  UCGABAR_WAIT ;  /* 0x0000000000007dc7 */ /* 0x000fe20008000000 */
[----:B------:R-:W-:Y:S01]  /*0e10*/  CCTL.IVALL ;  /* 0x00000000ff00798f */ /* 0x000fe20002000000 */
[----:B------:R-:W-:Y:S05]  /*0e20*/  BRA `(.L_x_13) ;  /* 0x0000000000047947 */ /* 0x000fea0003800000 */
.L_x_12:
[----:B------:R-:W-:Y:S06]  /*0e30*/  BAR.SYNC.DEFER_BLOCKING 0x0 ;  /* 0x0000000000007b1d */ /* 0x000fec0000010000 */
.L_x_13:
[----:B------:R-:W-:-:S13]  /*0e40*/  ISETP.NE.AND P0, PT, R13, RZ, PT ;  /* 0x000000ff0d00720c */ /* 0x000fda0003f05270 */
[----:B------:R-:W-:Y:S05]  /*0e50*/  @!P0 BRA `(.L_x_14) ;  /* 0x0000005000b48947 */ /* 0x000fea0003800000 */
[----:B------:R-:W-:-:S13]  /*0e60*/  ISETP.NE.AND P0, PT, R13, 0x1, PT ;  /* 0x000000010d00780c */ /* 0x000fda0003f05270 */
[----:B------:R-:W-:Y:S05]  /*0e70*/  @P0 EXIT ;  /* 0x000000000000094d */ /* 0x000fea0003800000 */
[----:B------:R-:W-:Y:S01]  /*0e80*/  ISETP.GE.AND P0, PT, R10, 0x1, PT ;  /* 0x000000010a00780c */ /* 0x000fe20003f06270 */
[----:B------:R-:W-:Y:S01]  /*0e90*/  UMOV UR4, URZ ;  /* 0x0000003f00047c82 */ /* 0x000fe20008000000 */
[----:B------:R-:W-:Y:S02]  /*0ea0*/  CS2R R54, SRZ ;  /* 0x0000000000367805 */ /* 0x000fe4000001ff00 */
[----:B------:R-:W-:Y:S02]  /*0eb0*/  CS2R R56, SRZ ;  /* 0x0000000000387805 */ /* 0x000fe4000001ff00 */
[----:B------:R-:W-:Y:S02]  /*0ec0*/  CS2R R58, SRZ ;  /* 0x00000000003a7805 */ /* 0x000fe4000001ff00 */
[----:B------:R-:W-:Y:S02]  /*0ed0*/  CS2R R60, SRZ ;  /* 0x00000000003c7805 */ /* 0x000fe4000001ff00 */
[----:B------:R-:W-:-:S02]  /*0ee0*/  CS2R R62, SRZ ;  /* 0x00000000003e7805 */ /* 0x000fc4000001ff00 */
[----:B------:R-:W-:Y:S02]  /*0ef0*/  CS2R R64, SRZ ;  /* 0x0000000000407805 */ /* 0x000fe4000001ff00 */
        /* <DEDUP_REMOVED lines=25> */
[----:B------:R-:W-:Y:S01]  /*1090*/  CS2R R52, SRZ ;  /* 0x0000000000347805 */ /* 0x000fe2000001ff00 */
[----:B------:R-:W-:Y:S06]  /*10a0*/  @!P0 BRA `(.L_x_15) ;  /* 0x0000000000748947 */ /* 0x000fec0003800000 */
[----:B------:R-:W-:-:S04]  /*10b0*/  LOP3.LUT R12, R6, 0x1, RZ, 0xfc, !PT ;  /* 0x00000001060c7812 */ /* 0x000fc800078efcff */
[----:B------:R-:W-:-:S13]  /*10c0*/  ISETP.NE.AND P1, PT, R12, 0x3, PT ;  /* 0x000000030c00780c */ /* 0x000fda0003f25270 */
[----:B------:R-:W-:Y:S05]  /*10d0*/  @!P1 BRA `(.L_x_16) ;  /* 0x0000000000049947 */ /* 0x000fea0003800000 */
[----:B------:R-:W-:Y:S01]  /*10e0*/  BPT.TRAP 0x1 ;  /* 0x000000040000795c */ /* 0x000fe20000300000 */
.L_x_16:
[----:B------:R-:W0:Y:S01]  /*10f0*/  S2UR UR5, SR_CgaCtaId ;  /* 0x00000000000579c3 */ /* 0x000e220000008800 */
[----:B------:R-:W-:Y:S01]  /*1100*/  SHF.L.U32 R12, RZ, 0x1f, RZ ;  /* 0x0000001fff0c7819 */ /* 0x000fe200000006ff */
[----:B------:R-:W-:Y:S02]  /*1110*/  UMOV UR4, 0x400 ;  /* 0x0000040000047882 */ /* 0x000fe40000000000 */
[----:B0-----:R-:W-:-:S12]  /*1120*/  ULEA UR4, UR5, UR4, 0x18 ;  /* 0x0000000405047291 */ /* 0x001fd8000f8ec03f */
.L_x_17:
[----:B0-----:R-:W-:-:S04]  /*1130*/  IMAD.U32 R13, RZ, RZ, UR4 ;  /* 0x00000004ff0d7e24 */ /* 0x001fc8000f8e00ff */
[----:B------:R0:W1:Y:S03]  /*1140*/  SYNCS.PHASECHK.TRANS64.TRYWAIT P1, [R13+URZ+0x37800], R12 ;  /* 0x0378000c0d0075a7 */ /* 0x000066000802017f */
[----:B-1----:R-:W-:Y:S05]  /*1150*/  @!P1 NANOSLEEP.SYNCS 0x989680 ;  /* 0x009896800000995d */ /* 0x002fea0003900000 */
[----:B------:R-:W1:Y:S02]  /*1160*/  @!P1 SYNCS.PHASECHK.TRANS64 P1, [R13+URZ+0x37800], R12 ;  /* 0x0378000c0d0095a7 */ /* 0x000e64000802007f */
[----:B-1----:R-:W-:Y:S05]  /*1170*/  @!P1 BRA `(.L_x_17) ;  /* 0xfffffffc00ec9947 */ /* 0x002fea000383ffff */
[----:B------:R-:W-:Y:S01]  /*1180*/  UIADD3 UR5, UR4, 0x25000, URZ ;  /* 0x0002500004057890 */ /* 0x000fe2000fffe03f */
[----:B------:R-:W-:Y:S01]  /*1190*/  WARPGROUP.ARRIVE ;  /* 0x00000000000079c5 */ /* 0x000fe20000000000 */
[----:B------:R-:W-:Y:S02]  /*11a0*/  USHF.R.U32.HI UR4, URZ, 0x4, UR4 ;  /* 0x000000043f047899 */ /* 0x000fe40008011604 */
[----:B------:R-:W-:Y:S02]  /*11b0*/  USHF.R.U32.HI UR5, URZ, 0x4, UR5 ;  /* 0x000000043f057899 */ /* 0x000fe40008011605 */
[----:B------:R-:W-:Y:S02]  /*11c0*/  ULOP3.LUT UR4, UR4, 0x3fff, URZ, 0xc0, !UPT ;  /* 0x00003fff04047892 */ /* 0x000fe4000f8ec03f */
[----:B------:R-:W-:Y:S02]  /*11d0*/  ULOP3.LUT UR5, UR5, 0x3fff, URZ, 0xc0, !UPT ;  /* 0x00003fff05057892 */ /* 0x000fe4000f8ec03f */
[----:B------:R-:W-:-:S02]  /*11e0*/  ULOP3.LUT UR4, UR4, 0x10000, URZ, 0xfc, !UPT ;  /* 0x0001000004047892 */ /* 0x000fc4000f8efc3f */
[----:B------:R-:W-:Y:S02]  /*11f0*/  ULOP3.LUT UR6, UR5, 0x10000, URZ, 0xfc, !UPT ;  /* 0x0001000005067892 */ /* 0x000fe4000f8efc3f */
[----:B------:R-:W-:Y:S01]  /*1200*/  UIADD3 UR8, UR4, 0x80, URZ ;  /* 0x0000008004087890 */ /* 0x000fe2000fffe03f */
[----:B------:R-:W-:Y:S01]  /*1210*/  UMOV UR5, 0xc0000010 ;  /* 0xc000001000057882 */ /* 0x000fe20000000000 */
[----:B------:R-:W-:-:S05]  /*1220*/  UMOV UR7, 0xc0000010 ;  /* 0xc000001000077882 */ /* 0x000fca0000000000 */
[----:B------:R-:W-:Y:S01]  /*1230*/  QGMMA.64x64x32.F32.E4M3.E4M3 R56, gdesc[UR4], RZ, !UPT ;  /* 0x00e00000043879f3 */ /* 0x000fe2000c7008ff */
[----:B------:R-:W-:Y:S01]  /*1240*/  UMOV UR4, UR8 ;  /* 0x0000000800047c82 */ /* 0x000fe20008000000 */
[----:B------:R-:W-:Y:S02]  /*1250*/  UMOV UR5, 0xc0000010 ;  /* 0xc000001000057882 */ /* 0x000fe40000000000 */
[----:B------:R-:W-:Y:S01]  /*1260*/  QGMMA.64x64x32.F32.E4M3.E4M3 R24, gdesc[UR4], RZ, !UPT, gsb0 ;  /* 0x00e00000041879f3 */ /* 0x000fe2000c0008ff */
[----:B------:R-:W-:-:S05]  /*1270*/  UMOV UR4, 0x1 ;  /* 0x0000000100047882 */ /* 0x000fca0000000000 */
.L_x_15:
[----:B0-----:R-:W-:-:S05]  /*1280*/  VIMNMX R13, R10, 0x1, PT ;  /* 0x000000010a0d7848 */ /* 0x001fca0003fe0100 */
[----:B------:R-:W-:-:S05]  /*1290*/  IMAD.IADD R10, R10, 0x1, -R13 ;  /* 0x000000010a0a7824 */ /* 0x000fca00078e0a0d */
[----:B------:R-:W-:-:S13]  /*12a0*/  ISETP.GE.AND P1, PT, R10, 0x1, PT ;  /* 0x000000010a00780c */ /* 0x000fda0003f26270 */
[----:B------:R-:W-:Y:S05]  /*12b0*/  @!P1 BRA `(.L_x_18) ;  /* 0x0000000000f89947 */ /* 0x000fea0003800000 */
[----:B------:R-:W0:Y:S01]  /*12c0*/  S2UR UR6, SR_CgaCtaId ;  /* 0x00000000000679c3 */ /* 0x000e220000008800 */
[----:B------:R-:W-:Y:S01]  /*12d0*/  IMAD R8, R8, R9, RZ ;  /* 0x0000000908087224 */ /* 0x000fe200078e02ff */
[----:B------:R-:W-:Y:S01]  /*12e0*/  UMOV UR5, 0x400 ;  /* 0x0000040000057882 */ /* 0x000fe20000000000 */
[----:B------:R-:W-:Y:S01]  /*12f0*/  LOP3.LUT R14, R6, 0x1, RZ, 0xfc, !PT ;  /* 0x00000001060e7812 */ /* 0x000fe200078efcff */
[----:B------:R-:W-:Y:S01]  /*1300*/  IMAD.MOV.U32 R13, RZ, RZ, RZ ;  /* 0x000000ffff0d7224 */ /* 0x000fe200078e00ff */
[----:B------:R-:W-:Y:S01]  /*1310*/  UISETP.NE.U32.AND UP0, UPT, UR4, URZ, UPT ;  /* 0x0000003f0400728c */ /* 0x000fe2000bf05070 */
[----:B------:R-:W-:-:S05]  /*1320*/  IMAD R8, R11, R8, RZ ;  /* 0x000000080b087224 */ /* 0x000fca00078e02ff */
[----:B------:R-:W-:-:S04]  /*1330*/  LOP3.LUT R9, RZ, R8, RZ, 0x33, !PT ;  /* 0x00000008ff097212 */ /* 0x000fc800078e33ff */
[----:B------:R-:W-:-:S04]  /*1340*/  VIMNMX R9, R9, -0x2, !PT ;  /* 0xfffffffe09097848 */ /* 0x000fc80007fe0100 */
[----:B------:R-:W-:Y:S01]  /*1350*/  IADD3 R8, R9, 0x2, R8 ;  /* 0x0000000209087810 */ /* 0x000fe20007ffe008 */
[----:B------:R-:W-:Y:S01]  /*1360*/  IMAD.MOV.U32 R9, RZ, RZ, RZ ;  /* 0x000000ffff097224 */ /* 0x000fe200078e00ff */
[----:B0-----:R-:W-:-:S04]  /*1370*/  ULEA UR6, UR6, UR5, 0x18 ;  /* 0x0000000506067291 */ /* 0x001fc8000f8ec03f */
[----:B------:R-:W-:Y:S02]  /*1380*/  UIADD3 UR5, UR6, 0x25000, URZ ;  /* 0x0002500006057890 */ /* 0x000fe4000fffe03f */
[----:B------:R-:W-:Y:S02]  /*1390*/  USHF.R.U32.HI UR7, URZ, 0x4, UR6 ;  /* 0x000000043f077899 */ /* 0x000fe40008011606 */
[----:B------:R-:W-:Y:S02]  /*13a0*/  USHF.R.U32.HI UR5, URZ, 0x4, UR5 ;  /* 0x000000043f057899 */ /* 0x000fe40008011605 */
[----:B------:R-:W-:Y:S02]  /*13b0*/  ULOP3.LUT UR7, UR7, 0x3fff, URZ, 0xc0, !UPT ;  /* 0x00003fff07077892 */ /* 0x000fe4000f8ec03f */
[----:B------:R-:W-:Y:S02]  /*13c0*/  ULOP3.LUT UR5, UR5, 0x3fff, URZ, 0xc0, !UPT ;  /* 0x00003fff05057892 */ /* 0x000fe4000f8ec03f */
[----:B------:R-:W-:-:S02]  /*13d0*/  ULOP3.LUT UR14, UR7, 0x10000, URZ, 0xfc, !UPT ;  /* 0x00010000070e7892 */ /* 0x000fc4000f8efc3f */
[----:B------:R-:W-:-:S12]  /*13e0*/  ULOP3.LUT UR7, UR5, 0x10000, URZ, 0xfc, !UPT ;  /* 0x0001000005077892 */ /* 0x000fd8000f8efc3f */
.L_x_23:
[----:B------:R-:W-:-:S13]  /*13f0*/  ISETP.NE.AND P2, PT, R14, 0x3, PT ;  /* 0x000000030e00780c */ /* 0x000fda0003f45270 */
[----:B------:R-:W-:Y:S05]  /*1400*/  @!P2 BRA `(.L_x_19) ;  /* 0x000000000004a947 */ /* 0x000fea0003800000 */
[----:B------:R-:W-:Y:S01]  /*1410*/  BPT.TRAP 0x1 ;  /* 0x000000040000795c */ /* 0x000fe20000300000 */
.L_x_19:
[----:B------:R-:W-:Y:S01]  /*1420*/  SHF.L.U32 R11, R13, 0x1f, RZ ;  /* 0x0000001f0d0b7819 */ /* 0x000fe200000006ff */
[----:B------:R-:W-:-:S12]  /*1430*/  ULEA UR5, UR4, UR6, 0x3 ;  /* 0x0000000604057291 */ /* 0x000fd8000f8e183f */
.L_x_20:
[----:B0-----:R-:W-:-:S04]  /*1440*/  IMAD.U32 R12, RZ, RZ, UR5 ;  /* 0x00000005ff0c7e24 */ /* 0x001fc8000f8e00ff */
[----:B------:R0:W1:Y:S03]  /*1450*/  SYNCS.PHASECHK.TRANS64.TRYWAIT P1, [R12+URZ+0x37800], R11 ;  /* 0x0378000b0c0075a7 */ /* 0x000066000802017f */
[----:B-1----:R-:W-:Y:S05]  /*1460*/  @!P1 NANOSLEEP.SYNCS 0x989680 ;  /* 0x009896800000995d */ /* 0x002fea0003900000 */
[----:B------:R-:W1:Y:S02]  /*1470*/  @!P1 SYNCS.PHASECHK.TRANS64 P1, [R12+URZ+0x37800], R11 ;  /* 0x0378000b0c0095a7 */ /* 0x000e64000802007f */
[----:B-1----:R-:W-:Y:S05]  /*1480*/  @!P1 BRA `(.L_x_20) ;  /* 0xfffffffc00ec9947 */ /* 0x002fea000383ffff */
[----:B------:R-:W-:Y:S01]  /*1490*/  ULEA UR8, UR4, UR14, 0x8 ;  /* 0x0000000e04087291 */ /* 0x000fe2000f8e403f */
[----:B------:R-:W-:Y:S01]  /*14a0*/  WARPGROUP.ARRIVE ;  /* 0x00000000000079c5 */ /* 0x000fe20000000000 */
[----:B------:R-:W-:Y:S02]  /*14b0*/  ULEA UR10, UR4, UR7, 0x7 ;  /* 0x00000007040a7291 */ /* 0x000fe4000f8e383f */
[----:B------:R-:W-:Y:S01]  /*14c0*/  UIADD3 UR5, UR8, 0x80, URZ ;  /* 0x0000008008057890 */ /* 0x000fe2000fffe03f */
[----:B------:R-:W-:Y:S01]  /*14d0*/  UMOV UR11, 0xc0000010 ;  /* 0xc0000010000b7882 */ /* 0x000fe20000000000 */
[----:B------:R-:W-:-:S05]  /*14e0*/  UMOV UR9, 0xc0000010 ;  /* 0xc000001000097882 */ /* 0x000fca0000000000 */
[----:B------:R-:W-:Y:S01]  /*14f0*/  QGMMA.64x64x32.F32.E4M3.E4M3 R56, gdesc[UR8], R56, UP0 ;  /* 0x00e00000083879f3 */ /* 0x000fe2000bf00838 */
[----:B------:R-:W-:Y:S01]  /*1500*/  UMOV UR8, UR5 ;  /* 0x0000000500087c82 */ /* 0x000fe20008000000 */
[----:B------:R-:W-:Y:S02]  /*1510*/  UMOV UR9, 0xc0000010 ;  /* 0xc000001000097882 */ /* 0x000fe40000000000 */
[----:B------:R-:W-:Y:S03]  /*1520*/  QGMMA.64x64x32.F32.E4M3.E4M3 R24, gdesc[UR8], R24, UP0, gsb0 ;  /* 0x00e00000081879f3 */ /* 0x000fe6000b800818 */
[----:B------:R-:W-:Y:S02]  /*1530*/  WARPGROUP.DEPBAR.LE gsb0, 0x1 ;  /* 0x00008000000079c5 */ /* 0x000fe40000010100 */
[----:B------:R-:W-:Y:S05]  /*1540*/  @!P2 BRA `(.L_x_21) ;  /* 0x000000000004a947 */ /* 0x000fea0003800000 */
[----:B------:R-:W-:Y:S01]  /*1550*/  BPT.TRAP 0x1 ;  /* 0x000000040000795c */ /* 0x000fe20000300000 */
.L_x_21:
[----:B------:R-:W-:-:S13]  /*1560*/  ISETP.NE.AND P1, PT, R7, RZ, PT ;  /* 0x000000ff0700720c */ /* 0x000fda0003f25270 */
[----:B0-----:R-:W-:-:S05]  /*1570*/  @P1 LEA R11, R9, UR6, 0x3 ;  /* 0x00000006090b1c11 */ /* 0x001fca000f8e18ff */
[----:B------:R-:W-:-:S05]  /*1580*/  @P1 VIADD R12, R11, 0x37928 ;  /* 0x000379280b0c1836 */ /* 0x000fca0000000000 */
[----:B------:R-:W-:-:S04]  /*1590*/  @P1 PRMT R12, R5, 0x654, R12 ;  /* 0x00000654050c1816 */ /* 0x000fc8000000000c */
[----:B------:R0:W-:Y:S01]  /*15a0*/  @P1 SYNCS.ARRIVE.TRANS64.RED.A1T0 RZ, [R12+URZ], RZ ;  /* 0x000000ff0cff19a7 */ /* 0x0001e2000810043f */
[----:B------:R-:W-:-:S13]  /*15b0*/  ISETP.GT.U32.AND P1, PT, R6, 0x1, PT ;  /* 0x000000010600780c */ /* 0x000fda0003f24070 */
[----:B0-----:R-:W-:Y:S05]  /*15c0*/  @P1 BRA `(.L_x_22) ;  /* 0x0000000000041947 */ /* 0x001fea0003800000 */
[----:B------:R-:W-:Y:S01]  /*15d0*/  BPT.TRAP 0x1 ;  /* 0x000000040000795c */ /* 0x000fe20000300000 */
.L_x_22:
[----:B------:R-:W-:Y:S01]  /*15e0*/  VIADD R8, R8, 0xffffffff ;  /* 0xffffffff08087836 */ /* 0x000fe20000000000 */
[----:B------:R-:W-:Y:S01]  /*15f0*/  UIADD3 UR4, UR4, 0x1, URZ ;  /* 0x0000000104047890 */ /* 0x000fe2000fffe03f */
[----:B------:R-:W-:-:S03]  /*1600*/  VIADD R9, R9, 0x1 ;  /* 0x0000000109097836 */ /* 0x000fc60000000000 */
[----:B------:R-:W-:Y:S01]  /*1610*/  ISETP.GT.AND P2, PT, R8, 0x1, PT ;  /* 0x000000010800780c */ /* 0x000fe20003f44270 */
[----:B------:R-:W-:Y:S01]  /*1620*/  UISETP.NE.AND UP0, UPT, UR4, 0x25, UPT ;  /* 0x000000250400788c */ /* 0x000fe2000bf05270 */
[----:B------:R-:W-:-:S03]  /*1630*/  ISETP.NE.AND P1, PT, R9, 0x25, PT ;  /* 0x000000250900780c */ /* 0x000fc60003f25270 */
[----:B------:R-:W-:Y:S01]  /*1640*/  USEL UR5, URZ, 0x1, UP0 ;  /* 0x000000013f057887 */ /* 0x000fe20008000000 */
[----:B------:R-:W-:Y:S01]  /*1650*/  SEL R9, R9, RZ, P1 ;  /* 0x000000ff09097207 */ /* 0x000fe20000800000 */
[----:B------:R-:W-:Y:S02]  /*1660*/  USEL UR4, UR4, URZ, UP0 ;  /* 0x0000003f04047287 */ /* 0x000fe40008000000 */
[----:B------:R-:W-:Y:S02]  /*1670*/  UPLOP3.LUT UP0, UPT, UPT, UPT, UPT, 0x80, 0x0 ;  /* 0x000000000000789c */ /* 0x000fe40003f0f070 */
[----:B------:R-:W-:Y:S02]  /*1680*/  LOP3.LUT R13, R13, UR5, RZ, 0x3c, !PT ;  /* 0x000000050d0d7c12 */ /* 0x000fe4000f8e3cff */
[----:B------:R-:W-:Y:S07]  /*1690*/  @P2 BRA `(.L_x_23) ;  /* 0xfffffffc00542947 */ /* 0x000fee000383ffff */
.L_x_18:
[----:B------:R-:W-:Y:S02]  /*16a0*/  WARPGROUP.DEPBAR.LE gsb0, 0x0 ;  /* 0x00008000000079c5 */ /* 0x000fe40000010000 */
[----:B------:R-:W-:Y:S05]  /*16b0*/  @!P0 BRA `(.L_x_24) ;  /* 0x00000000005c8947 */ /* 0x000fea0003800000 */
[----:B------:R-:W-:-:S04]  /*16c0*/  LOP3.LUT R8, R6, 0x1, RZ, 0xfc, !PT ;  /* 0x0000000106087812 */ /* 0x000fc800078efcff */
[----:B------:R-:W-:-:S13]  /*16d0*/  ISETP.NE.AND P0, PT, R8, 0x3, PT ;  /* 0x000000030800780c */ /* 0x000fda0003f05270 */
[----:B------:R-:W-:Y:S05]  /*16e0*/  @!P0 BRA `(.L_x_25) ;  /* 0x0000000000048947 */ /* 0x000fea0003800000 */
[----:B------:R-:W-:Y:S01]  /*16f0*/  BPT.TRAP 0x1 ;  /* 0x000000040000795c */ /* 0x000fe20000300000 */
.L_x_25:
[----:B------:R-:W-:Y:S01]  /*1700*/  ISETP.NE.AND P0, PT, R7, RZ, PT ;  /* 0x000000ff0700720c */ /* 0x000fe20003f05270 */
[----:B------:R-:W-:Y:S01]  /*1710*/  BSSY B0, `(.L_x_26) ;  /* 0x000000f000007945 */ /* 0x000fe20003800000 */
[----:B------:R-:W-:-:S11]  /*1720*/  ISETP.GT.U32.AND P1, PT, R6, 0x1, PT ;  /* 0x000000010600780c */ /* 0x000fd60003f24070 */
[----:B------:R-:W-:Y:S05]  /*1730*/  @!P0 BRA `(.L_x_27) ;  /* 0x0000000000308947 */ /* 0x000fea0003800000 */
[----:B------:R-:W0:Y:S01]  /*1740*/  S2R R9, SR_CgaCtaId ;  /* 0x0000000000097919 */ /* 0x000e220000008800 */
[----:B------:R-:W-:-:S04]  /*1750*/  IMAD.WIDE.U32 R6, R10, -0x45306eb3, RZ ;  /* 0xbacf914d0a067825 */ /* 0x000fc800078e00ff */
[----:B------:R-:W-:-:S05]  /*1760*/  IMAD.IADD R6, R10, 0x1, -R7 ;  /* 0x000000010a067824 */ /* 0x000fca00078e0a07 */
[----:B------:R-:W-:-:S04]  /*1770*/  LEA.HI R6, R6, R7, RZ, 0x1f ;  /* 0x0000000706067211 */ /* 0x000fc800078ff8ff */
[----:B------:R-:W-:Y:S02]  /*1780*/  SHF.R.U32.HI R7, RZ, 0x5, R6 ;  /* 0x00000005ff077819 */ /* 0x000fe40000011606 */
[----:B------:R-:W-:-:S03]  /*1790*/  MOV R6, 0x400 ;  /* 0x0000040000067802 */ /* 0x000fc60000000f00 */
[----:B------:R-:W-:Y:S01]  /*17a0*/  IMAD R7, R7, -0x25, R10 ;  /* 0xffffffdb07077824 */ /* 0x000fe200078e020a */
[----:B0-----:R-:W-:-:S05]  /*17b0*/  LEA R6, R9, R6, 0x18 ;  /* 0x0000000609067211 */ /* 0x001fca00078ec0ff */
[----:B------:R-:W-:-:S04]  /*17c0*/  IMAD R7, R7, 0x8, R6 ;  /* 0x0000000807077824 */ /* 0x000fc800078e0206 */
[----:B------:R-:W-:-:S05]  /*17d0*/  VIADD R6, R7, 0x37928 ;  /* 0x0003792807067836 */ /* 0x000fca0000000000 */
[----:B------:R-:W-:-:S04]  /*17e0*/  PRMT R6, R5, 0x654, R6 ;  /* 0x0000065405067816 */ /* 0x000fc80000000006 */
[----:B------:R0:W-:Y:S03]  /*17f0*/  SYNCS.ARRIVE.TRANS64.RED.A1T0 RZ, [R6+URZ], RZ ;  /* 0x000000ff06ff79a7 */ /* 0x0001e6000810043f */
.L_x_27:
[----:B------:R-:W-:Y:S05]  /*1800*/  BSYNC B0 ;  /* 0x0000000000007941 */ /* 0x000fea0003800000 */
.L_x_26:
[----:B------:R-:W-:Y:S05]  /*1810*/  @P1 BRA `(.L_x_24) ;  /* 0x0000000000041947 */ /* 0x000fea0003800000 */
[----:B------:R-:W-:Y:S01]  /*1820*/  BPT.TRAP 0x1 ;  /* 0x000000040000795c */ /* 0x000fe20000300000 */
.L_x_24:
[----:B------:R-:W1:Y:S01]  /*1830*/  S2R R8, SR_CTAID.Y ;  /* 0x0000000000087919 */ /* 0x000e620000002600 */
[----:B------:R-:W-:Y:S01]  /*1840*/  ULDC.64 UR4, c[0x0][0x280] ;  /* 0x0000a00000047ab9 */ /* 0x000fe20000000a00 */
[----:B------:R-:W-:Y:S01]  /*1850*/  LEA.HI R5, R4, R3, RZ, 0x2 ;  /* 0x0000000304057211 */ /* 0x000fe200078f10ff */
[----:B------:R-:W4:Y:S03]  /*1860*/  S2R R9, SR_CTAID.X ;  /* 0x0000000000097919 */ /* 0x000f260000002500 */
[--C-:B------:R-:W-:Y:S02]  /*1870*/  SHF.R.S32.HI R14, RZ, 0x2, R5.reuse ;  /* 0x00000002ff0e7819 */ /* 0x100fe40000011405 */
[----:B------:R-:W-:-:S04]  /*1880*/  SHF.R.S32.HI R7, RZ, 0x1f, R5 ;  /* 0x0000001fff077819 */ /* 0x000fc80000011405 */
[----:B------:R-:W-:-:S04]  /*1890*/  LEA.HI R7, R7, R14, RZ, 0x3 ;  /* 0x0000000e07077211 */ /* 0x000fc800078f18ff */
[----:B------:R-:W-:Y:S01]  /*18a0*/  LOP3.LUT R7, R7, 0xfffffff8, RZ, 0xc0, !PT ;  /* 0xfffffff807077812 */ /* 0x000fe200078ec0ff */
[----:B-1----:R-:W-:Y:S02]  /*18b0*/  IMAD.SHL.U32 R8, R8, 0x40, RZ ;  /* 0x0000004008087824 */ /* 0x002fe400078e00ff */
[----:B----4-:R-:W-:-:S03]  /*18c0*/  IMAD.SHL.U32 R12, R9, 0x80, RZ ;  /* 0x00000080090c7824 */ /* 0x010fc600078e00ff */
[----:B------:R-:W-:-:S04]  /*18d0*/  ISETP.GE.AND P0, PT, R8, UR5, PT ;  /* 0x0000000508007c0c */ /* 0x000fc8000bf06270 */
[----:B------:R-:W-:-:S13]  /*18e0*/  ISETP.GE.OR P0, PT, R12, UR4, P0 ;  /* 0x000000040c007c0c */ /* 0x000fda0008706670 */
[----:B------:R-:W-:Y:S05]  /*18f0*/  @P0 EXIT ;  /* 0x000000000000094d */ /* 0x000fea0003800000 */
[----:B------:R-:W1:Y:S01]  /*1900*/  LDC.64 R10, c[0x0][0x5d0] ;  /* 0x00017400ff0a7b82 */ /* 0x000e620000000a00 */
[----:B------:R-:W-:Y:S01]  /*1910*/  IMAD.IADD R14, R14, 0x1, -R7 ;  /* 0x000000010e0e7824 */ /* 0x000fe200078e0a07 */
[----:B0-----:R-:W-:Y:S02]  /*1920*/  LOP3.LUT R6, R5, 0x7ffffffc, RZ, 0xc0, !PT ;  /* 0x7ffffffc05067812 */ /* 0x001fe400078ec0ff */
[----:B------:R-:W-:Y:S02]  /*1930*/  LEA.HI R7, R4, R3, RZ, 0x5 ;  /* 0x0000000304077211 */ /* 0x000fe400078f28ff */
[----:B------:R-:W-:Y:S01]  /*1940*/  SHF.R.S32.HI R15, RZ, 0x1f, R14 ;  /* 0x0000001fff0f7819 */ /* 0x000fe2000001140e */
[----:B------:R-:W-:-:S04]  /*1950*/  IMAD.IADD R6, R3, 0x1, -R6 ;  /* 0x0000000103067824 */ /* 0x000fc800078e0a06 */
[----:B------:R-:W-:Y:S02]  /*1960*/  IMAD.SHL.U32 R3, R6, 0x2, RZ ;  /* 0x0000000206037824 */ /* 0x000fe400078e00ff */
[----:B------:R-:W-:Y:S01]  /*1970*/  IMAD.WIDE R4, R9, 0x80, R14 ;  /* 0x0000008009047825 */ /* 0x000fe200078e020e */
[----:B------:R-:W-:Y:S02]  /*1980*/  SHF.R.S32.HI R9, RZ, 0x5, R7 ;  /* 0x00000005ff097819 */ /* 0x000fe40000011407 */
[----:B------:R-:W-:Y:S02]  /*1990*/  SHF.R.S32.HI R7, RZ, 0x1f, R3 ;  /* 0x0000001fff077819 */ /* 0x000fe40000011403 */
[C---:B------:R-:W-:Y:S01]  /*19a0*/  IADD3 R6, P0, R8.reuse, R3, RZ ;  /* 0x0000000308067210 */ /* 0x040fe20007f1e0ff */
[----:B------:R-:W-:Y:S01]  /*19b0*/  IMAD.WIDE R4, R9, 0x10, R4 ;  /* 0x0000001009047825 */ /* 0x000fe200078e0204 */
[----:B------:R-:W-:Y:S02]  /*19c0*/  IADD3 R3, -R3, UR5, -R8 ;  /* 0x0000000503037c10 */ /* 0x000fe4000fffe908 */
[----:B------:R-:W-:Y:S01]  /*19d0*/  LEA.HI.X.SX32 R7, R8, R7, 0x1, P0 ;  /* 0x0000000708077211 */ /* 0x000fe200000f0eff */
[----:B------:R-:W-:Y:S01]  /*19e0*/  IMAD R13, R9, -0x10, -R12 ;  /* 0xfffffff0090d7824 */ /* 0x000fe200078e0a0c */
[----:B-1----:R-:W-:Y:S01]  /*19f0*/  SHF.L.U64.HI R18, R10, 0x6, R11 ;  /* 0x000000060a127819 */ /* 0x002fe2000001020b */
[----:B------:R-:W-:-:S02]  /*1a00*/  IMAD R12, R5, R10, RZ ;  /* 0x0000000a050c7224 */ /* 0x000fc400078e02ff */
[C---:B------:R-:W-:Y:S01]  /*1a10*/  IMAD.WIDE.U32 R8, R4.reuse, R10, R6 ;  /* 0x0000000a04087225 */ /* 0x040fe200078e0006 */
[----:B------:R-:W-:Y:S01]  /*1a20*/  IADD3 R14, R13, UR4, -R14 ;  /* 0x000000040d0e7c10 */ /* 0x000fe2000fffe80e */
[----:B------:R-:W-:Y:S02]  /*1a30*/  ULDC.64 UR4, c[0x0][0x5c8] ;  /* 0x0001720000047ab9 */ /* 0x000fe40000000a00 */
[----:B------:R-:W-:Y:S01]  /*1a40*/  IMAD R15, R4, R11, R12 ;  /* 0x0000000b040f7224 */ /* 0x000fe200078e020c */
[C---:B------:R-:W-:Y:S01]  /*1a50*/  LEA R16, P3, R10.reuse, R8, 0x3 ;  /* 0x000000080a107211 */ /* 0x040fe200078618ff */
[----:B------:R-:W-:Y:S01]  /*1a60*/  IMAD.SHL.U32 R13, R10, 0x40, RZ ;  /* 0x000000400a0d7824 */ /* 0x000fe200078e00ff */
[----:B------:R-:W-:Y:S01]  /*1a70*/  IADD3 R12, P0, R8, UR4, RZ ;  /* 0x00000004080c7c10 */ /* 0x000fe2000ff1e0ff */
[----:B------:R-:W-:-:S03]  /*1a80*/  IMAD.IADD R9, R9, 0x1, R15 ;  /* 0x0000000109097824 */ /* 0x000fc600078e020f */
[----:B------:R-:W-:Y:S02]  /*1a90*/  IADD3 R8, P1, P2, R8, UR4, R13 ;  /* 0x0000000408087c10 */ /* 0x000fe4000fa3e00d */
[----:B------:R-:W-:Y:S02]  /*1aa0*/  LEA.HI.X R11, R10, R9, R11, 0x3, P3 ;  /* 0x000000090a0b7211 */ /* 0x000fe400018f1c0b */
[----:B---3-5:R-:W-:Y:S02]  /*1ab0*/  FSETP.NEU.AND P3, PT, R0, RZ, PT ;  /* 0x000000ff0000720b */ /* 0x028fe40003f6d000 */
[C---:B------:R-:W-:Y:S02]  /*1ac0*/  IADD3 R10, P5, P6, R16.reuse, UR4, R13 ;  /* 0x00000004100a7c10 */ /* 0x040fe4000febe00d */
[----:B------:R-:W-:Y:S02]  /*1ad0*/  IADD3 R16, P4, R16, UR4, RZ ;  /* 0x0000000410107c10 */ /* 0x000fe4000ff9e0ff */
[----:B------:R-:W-:-:S02]  /*1ae0*/  IADD3.X R13, R9, UR5, RZ, P0, !PT ;  /* 0x00000005090d7c10 */ /* 0x000fc400087fe4ff */
[----:B------:R-:W-:Y:S02]  /*1af0*/  IADD3.X R17, R11, UR5, RZ, P4, !PT ;  /* 0x000000050b117c10 */ /* 0x000fe4000a7fe4ff */
[--C-:B------:R-:W-:Y:S02]  /*1b00*/  IADD3.X R9, R9, UR5, R18.reuse, P1, P2 ;  /* 0x0000000509097c10 */ /* 0x100fe40008fe4412 */
[----:B------:R-:W-:Y:S01]  /*1b10*/  IADD3.X R11, R11, UR5, R18, P5, P6 ;  /* 0x000000050b0b7c10 */ /* 0x000fe2000afec412 */
[----:B------:R-:W-:Y:S06]  /*1b20*/  @!P3 BRA `(.L_x_28) ;  /* 0x000000340068b947 */ /* 0x000fec0003800000 */
[----:B------:R-:W-:Y:S01]  /*1b30*/  ISETP.GE.AND P1, PT, R14, 0x1, PT ;  /* 0x000000010e00780c */ /* 0x000fe20003f26270 */
[----:B------:R-:W-:Y:S01]  /*1b40*/  ULDC.64 UR4, c[0x0][0x5b0] ;  /* 0x00016c0000047ab9 */ /* 0x000fe20000000a00 */
[----:B------:R-:W-:Y:S01]  /*1b50*/  ULDC.64 UR6, c[0x0][0x5a8] ;  /* 0x00016a0000067ab9 */ /* 0x000fe20000000a00 */
[----:B------:R-:W-:Y:S01]  /*1b60*/  IMAD R15, R5, UR4, RZ ;  /* 0x00000004050f7c24 */ /* 0x000fe2000f8e02ff */
[----:B------:R-:W-:Y:S01]  /*1b70*/  ISETP.LT.OR P0, PT, R3, 0x1, !P1 ;  /* 0x000000010300780c */ /* 0x000fe20004f01670 */
[C---:B------:R-:W-:Y:S01]  /*1b80*/  IMAD.WIDE.U32 R18, R4.reuse, UR4, R6 ;  /* 0x0000000404127c25 */ /* 0x040fe2000f8e0006 */
[----:B------:R-:W-:Y:S03]  /*1b90*/  BSSY B0, `(.L_x_29) ;  /* 0x0000007000007945 */ /* 0x000fe60003800000 */
[----:B------:R-:W-:Y:S01]  /*1ba0*/  IMAD R15, R4, UR5, R15 ;  /* 0x00000005040f7c24 */ /* 0x000fe2000f8e020f */
[----:B------:R-:W-:-:S04]  /*1bb0*/  IADD3 R18, P2, R18, UR6, RZ ;  /* 0x0000000612127c10 */ /* 0x000fc8000ff5e0ff */
[--C-:B------:R-:W-:Y:S02]  /*1bc0*/  IADD3.X R19, R19, UR7, R15.reuse, P2, !PT ;  /* 0x0000000713137c10 */ /* 0x100fe400097fe40f */
[----:B------:R-:W-:Y:S01]  /*1bd0*/  PRMT R15, RZ, 0x7610, R15 ;  /* 0x00007610ff0f7816 */ /* 0x000fe2000000000f */
[----:B------:R-:W-:Y:S06]  /*1be0*/  @P0 BRA `(.L_x_30) ;  /* 0x0000000000040947 */ /* 0x000fec0003800000 */
[----:B------:R0:W5:Y:S02]  /*1bf0*/  LDG.E.U8 R15, desc[UR12][R18.64] ;  /* 0x0000000c120f7981 */ /* 0x000164000c1e1100 */
.L_x_30:
[----:B------:R-:W-:Y:S05]  /*1c00*/  BSYNC B0 ;  /* 0x0000000000007941 */ /* 0x000fea0003800000 */
.L_x_29:
[----:B-----5:R-:W-:Y:S01]  /*1c10*/  LOP3.LUT R15, R15, 0xff, RZ, 0xc0, !PT ;  /* 0x000000ff0f0f7812 */ /* 0x020fe200078ec0ff */
[----:B------:R-:W-:Y:S01]  /*1c20*/  BSSY B0, `(.L_x_31) ;  /* 0x000000b000007945 */ /* 0x000fe20003800000 */
[----:B------:R-:W-:Y:S02]  /*1c30*/  ISETP.LT.OR P2, PT, R3, 0x2, !P1 ;  /* 0x000000020300780c */ /* 0x000fe40004f41670 */
[----:B------:R-:W-:-:S05]  /*1c40*/  F2FP.F16.E4M3.UNPACK_B R15, R15 ;  /* 0x0000000fff0f723e */ /* 0x000fca00020006ff */
[----:B------:R-:W-:-:S05]  /*1c50*/  HADD2.F32 R15, -RZ, R15.H0_H0 ;  /* 0x2000000fff0f7230 */ /* 0x000fca0000004100 */
[----:B------:R-:W-:-:S04]  /*1c60*/  FMUL R15, R15, R0 ;  /* 0x000000000f0f7220 */ /* 0x000fc80000400000 */
[----:B--2---:R-:W-:-:S05]  /*1c70*/  FFMA R15, R56, R2, R15 ;  /* 0x00000002380f7223 */ /* 0x004fca000000000f */
[----:B------:R-:W-:Y:S02]  /*1c80*/  F2FP.SATFINITE.E4M3.F32.PACK_AB_MERGE_C R21, RZ, R15, RZ ;  /* 0x0000000fff15723e */ /* 0x000fe400048070ff */
[----:B------:R-:W-:-:S03]  /*1c90*/  PRMT R15, RZ, 0x7610, R15 ;  /* 0x00007610ff0f7816 */ /* 0x000fc6000000000f */
[----:B------:R1:W-:Y:S01]  /*1ca0*/  @!P0 STG.E.U8 desc[UR12][R12.64], R21 ;  /* 0x000000150c008986 */ /* 0x0003e2000c10110c */
[----:B------:R-:W-:Y:S05]  /*1cb0*/  @P2 BRA `(.L_x_32) ;  /* 0x0000000000042947 */ /* 0x000fea0003800000 */
[----:B------:R2:W5:Y:S02]  /*1cc0*/  LDG.E.U8 R15, desc[UR12][R18.64+0x1] ;  /* 0x0000010c120f7981 */ /* 0x000564000c1e1100 */
.L_x_32:
[----:B------:R-:W-:Y:S05]  /*1cd0*/  BSYNC B0 ;  /* 0x0000000000007941 */ /* 0x000fea0003800000 */
.L_x_31:
[----:B-----5:R-:W-:Y:S01]  /*1ce0*/  LOP3.LUT R15, R15, 0xff, RZ, 0xc0, !PT ;  /* 0x000000ff0f0f7812 */ /* 0x020fe200078ec0ff */
[----:B------:R-:W-:Y:S01]  /*1cf0*/  BSSY B0, `(.L_x_33) ;  /* 0x0000013000007945 */ /* 0x000fe20003800000 */
[----:B------:R-:W-:Y:S02]  /*1d00*/  IADD3 R23, P0, R4, 0x8, RZ ;  /* 0x0000000804177810 */ /* 0x000fe40007f1e0ff */
[----:B------:R-:W-:-:S03]  /*1d10*/  F2FP.F16.E4M3.UNPACK_B R15, R15 ;  /* 0x0000000fff0f723e */ /* 0x000fc600020006ff */
[----:B------:R-:W-:Y:S01]  /*1d20*/  IMAD.X R56, RZ, RZ, R5, P0 ;  /* 0x000000ffff387224 */ /* 0x000fe200000e0605 */
[----:B------:R-:W-:Y:S01]  /*1d30*/  ISETP.GE.AND P0, PT, R14, 0x9, PT ;  /* 0x000000090e00780c */ /* 0x000fe20003f06270 */
[----:B------:R-:W-:Y:S02]  /*1d40*/  HADD2.F32 R15, -RZ, R15.H0_H0 ;  /* 0x2000000fff0f7230 */ /* 0x000fe40000004100 */
[----:B-1----:R-:W-:Y:S01]  /*1d50*/  IMAD.WIDE.U32 R20, R23, UR4, R6 ;  /* 0x0000000417147c25 */ /* 0x002fe2000f8e0006 */
[----:B------:R-:W-:-:S03]  /*1d60*/  ISETP.LT.OR P3, PT, R3, 0x1, !P0 ;  /* 0x000000010300780c */ /* 0x000fc60004761670 */
[----:B------:R-:W-:Y:S01]  /*1d70*/  FMUL R22, R15, R0 ;  /* 0x000000000f167220 */ /* 0x000fe20000400000 */
[----:B------:R-:W-:Y:S01]  /*1d80*/  IMAD R56, R56, UR4, RZ ;  /* 0x0000000438387c24 */ /* 0x000fe2000f8e02ff */
[----:B------:R-:W-:Y:S02]  /*1d90*/  IADD3 R20, P4, R20, UR6, RZ ;  /* 0x0000000614147c10 */ /* 0x000fe4000ff9e0ff */
[----:B------:R-:W-:Y:S01]  /*1da0*/  FFMA R22, R57, R2, R22 ;  /* 0x0000000239167223 */ /* 0x000fe20000000016 */
[----:B------:R-:W-:Y:S01]  /*1db0*/  IMAD R23, R23, UR5, R56 ;  /* 0x0000000517177c24 */ /* 0x000fe2000f8e0238 */
[----:B------:R-:W-:-:S03]  /*1dc0*/  PRMT R15, RZ, 0x7610, R15 ;  /* 0x00007610ff0f7816 */ /* 0x000fc6000000000f */
[----:B------:R-:W-:Y:S02]  /*1dd0*/  F2FP.SATFINITE.E4M3.F32.PACK_AB_MERGE_C R57, RZ, R22, RZ ;  /* 0x00000016ff39723e */ /* 0x000fe400048070ff */
[----:B------:R-:W-:-:S03]  /*1de0*/  IADD3.X R21, R21, UR7, R23, P4, !PT ;  /* 0x0000000715157c10 */ /* 0x000fc6000a7fe417 */
[----:B------:R1:W-:Y:S01]  /*1df0*/  @!P2 STG.E.U8 desc[UR12][R12.64+0x1], R57 ;  /* 0x000001390c00a986 */ /* 0x0003e2000c10110c */
[----:B------:R-:W-:Y:S05]  /*1e00*/  @P3 BRA `(.L_x_34) ;  /* 0x0000000000043947 */ /* 0x000fea0003800000 */
[----:B------:R3:W5:Y:S02]  /*1e10*/  LDG.E.U8 R15, desc[UR12][R20.64] ;  /* 0x0000000c140f7981 */ /* 0x000764000c1e1100 */
.L_x_34:
[----:B------:R-:W-:Y:S05]  /*1e20*/  BSYNC B0 ;  /* 0x0000000000007941 */ /* 0x000fea0003800000 */
.L_x_33:
[----:B-----5:R-:W-:Y:S01]  /*1e30*/  LOP3.LUT R15, R15, 0xff, RZ, 0xc0, !PT ;  /* 0x000000ff0f0f7812 */ /* 0x020fe200078ec0ff */
[----:B------:R-:W-:Y:S01]  /*1e40*/  BSSY B0, `(.L_x_35) ;  /* 0x000000b000007945 */ /* 0x000fe20003800000 */
[----:B------:R-:W-:Y:S02]  /*1e50*/  ISETP.LT.OR P2, PT, R3, 0x2, !P0 ;  /* 0x000000020300780c */ /* 0x000fe40004741670 */
[----:B------:R-:W-:-:S05]  /*1e60*/  F2FP.F16.E4M3.UNPACK_B R15, R15 ;  /* 0x0000000fff0f723e */ /* 0x000fca00020006ff */
[----:B------:R-:W-:-:S05]  /*1e70*/  HADD2.F32 R15, -RZ, R15.H0_H0 ;  /* 0x2000000fff0f7230 */ /* 0x000fca0000004100 */
[----:B------:R-:W-:-:S04]  /*1e80*/  FMUL R15, R15, R0 ;  /* 0x000000000f0f7220 */ /* 0x000fc80000400000 */
[----:B------:R-:W-:-:S05]  /*1e90*/  FFMA R15, R58, R2, R15 ;  /* 0x000000023a0f7223 */ /* 0x000fca000000000f */
[----:B------:R-:W-:Y:S02]  /*1ea0*/  F2FP.SATFINITE.E4M3.F32.PACK_AB_MERGE_C R23, RZ, R15, RZ ;  /* 0x0000000fff17723e */ /* 0x000fe400048070ff */
[----:B------:R-:W-:-:S03]  /*1eb0*/  PRMT R15, RZ, 0x7610, R15 ;  /* 0x00007610ff0f7816 */ /* 0x000fc6000000000f */
[----:B------:R4:W-:Y:S01]  /*1ec0*/  @!P3 STG.E.U8 desc[UR12][R16.64], R23 ;  /* 0x000000171000b986 */ /* 0x0009e2000c10110c */
[----:B------:R-:W-:Y:S05]  /*1ed0*/  @P2 BRA `(.L_x_36) ;  /* 0x0000000000042947 */ /* 0x000fea0003800000 */
[----:B------:R0:W5:Y:S02]  /*1ee0*/  LDG.E.U8 R15, desc[UR12][R20.64+0x1] ;  /* 0x0000010c140f7981 */ /* 0x000164000c1e1100 */
.L_x_36:
[----:B------:R-:W-:Y:S05]  /*1ef0*/  BSYNC B0 ;  /* 0x0000000000007941 */ /* 0x000fea0003800000 */
.L_x_35:
[----:B-----5:R-:W-:Y:S01]  /*1f00*/  LOP3.LUT R15, R15, 0xff, RZ, 0xc0, !PT ;  /* 0x000000ff0f0f7812 */ /* 0x020fe200078ec0ff */
[----:B------:R-:W-:Y:S01]  /*1f10*/  BSSY B0, `(.L_x_37) ;  /* 0x000000b000007945 */ /* 0x000fe20003800000 */
[----:B------:R-:W-:Y:S02]  /*1f20*/  ISETP.LT.OR P3, PT, R3, 0x9, !P1 ;  /* 0x000000090300780c */ /* 0x000fe40004f61670 */
[----:B------:R-:W-:-:S05]  /*1f30*/  F2FP.F16.E4M3.UNPACK_B R15, R15 ;  /* 0x0000000fff0f723e */ /* 0x000fca00020006ff */
[----:B------:R-:W-:-:S05]  /*1f40*/  HADD2.F32 R15, -RZ, R15.H0_H0 ;  /* 0x2000000fff0f7230 */ /* 0x000fca0000004100 */
[----:B------:R-:W-:Y:S01]  /*1f50*/  FMUL R22, R15, R0 ;  /* 0x000000000f167220 */ /* 0x000fe20000400000 */
[----:B------:R-:W-:-:S03]  /*1f60*/  PRMT R15, RZ, 0x7610, R15 ;  /* 0x00007610ff0f7816 */ /* 0x000fc6000000000f */
[----:B------:R-:W-:-:S05]  /*1f70*/  FFMA R22, R59, R2, R22 ;  /* 0x000000023b167223 */ /* 0x000fca0000000016 */
[----:B----4-:R-:W-:-:S05]  /*1f80*/  F2FP.SATFINITE.E4M3.F32.PACK_AB_MERGE_C R23, RZ, R22, RZ ;  /* 0x00000016ff17723e */ /* 0x010fca00048070ff */
[----:B------:R4:W-:Y:S01]  /*1f90*/  @!P2 STG.E.U8 desc[UR12][R16.64+0x1], R23 ;  /* 0x000001171000a986 */ /* 0x0009e2000c10110c */
[----:B------:R-:W-:Y:S05]  /*1fa0*/  @P3 BRA `(.L_x_38) ;  /* 0x0000000000043947 */ /* 0x000fea0003800000 */
[----:B------:R0:W5:Y:S02]  /*1fb0*/  LDG.E.U8 R15, desc[UR12][R18.64+0x8] ;  /* 0x0000080c120f7981 */ /* 0x000164000c1e1100 */
.L_x_38:
[----:B------:R-:W-:Y:S05]  /*1fc0*/  BSYNC B0 ;  /* 0x0000000000007941 */ /* 0x000fea0003800000 */
.L_x_37:
[----:B-----5:R-:W-:Y:S01]  /*1fd0*/  LOP3.LUT R15, R15, 0xff, RZ, 0xc0, !PT ;  /* 0x000000ff0f0f7812 */ /* 0x020fe200078ec0ff */
[----:B------:R-:W-:Y:S01]  /*1fe0*/  BSSY B0, `(.L_x_39) ;  /* 0x000000b000007945 */ /* 0x000fe20003800000 */
[----:B------:R-:W-:Y:S02]  /*1ff0*/  ISETP.LT.OR P2, PT, R3, 0xa, !P1 ;  /* 0x0000000a0300780c */ /* 0x000fe40004f41670 */
[----:B------:R-:W-:-:S05]  /*2000*/  F2FP.F16.E4M3.UNPACK_B R15, R15 ;  /* 0x0000000fff0f723e */ /* 0x000fca00020006ff */
[----:B------:R-:W-:-:S05]  /*2010*/  HADD2.F32 R15, -RZ, R15.H0_H0 ;  /* 0x2000000fff0f7230 */ /* 0x000fca0000004100 */
[----:B------:R-:W-:-:S04]  /*2020*/  FMUL R15, R15, R0 ;  /* 0x000000000f0f7220 */ /* 0x000fc80000400000 */
[----:B------:R-:W-:-:S05]  /*2030*/  FFMA R15, R60, R2, R15 ;  /* 0x000000023c0f7223 */ /* 0x000fca000000000f */
[----:B----4-:R-:W-:Y:S02]  /*2040*/  F2FP.SATFINITE.E4M3.F32.PACK_AB_MERGE_C R23, RZ, R15, RZ ;  /* 0x0000000fff17723e */ /* 0x010fe400048070ff */
[----:B------:R-:W-:-:S03]  /*2050*/  PRMT R15, RZ, 0x7610, R15 ;  /* 0x00007610ff0f7816 */ /* 0x000fc6000000000f */
[----:B------:R4:W-:Y:S01]  /*2060*/  @!P3 STG.E.U8 desc[UR12][R12.64+0x8], R23 ;  /* 0x000008170c00b986 */ /* 0x0009e2000c10110c */
[----:B------:R-:W-:Y:S05]  /*2070*/  @P2 BRA `(.L_x_40) ;  /* 0x0000000000042947 */ /* 0x000fea0003800000 */
[----:B------:R0:W5:Y:S02]  /*2080*/  LDG.E.U8 R15, desc[UR12][R18.64+0x9] ;  /* 0x0000090c120f7981 */ /* 0x000164000c1e1100 */
.L_x_40:
[----:B------:R-:W-:Y:S05]  /*2090*/  BSYNC B0 ;  /* 0x0000000000007941 */ /* 0x000fea0003800000 */
.L_x_39:
        /* <DEDUP_REMOVED lines=12> */
.L_x_42:
[----:B------:R-:W-:Y:S05]  /*2160*/  BSYNC B0 ;  /* 0x0000000000007941 */ /* 0x000fea0003800000 */
.L_x_41:
        /* <DEDUP_REMOVED lines=12> */
.L_x_44:
[----:B------:R-:W-:Y:S05]  /*2230*/  BSYNC B0 ;  /* 0x0000000000007941 */ /* 0x000fea0003800000 */
.L_x_43:
        /* <DEDUP_REMOVED lines=12> */
.L_x_46:
[----:B------:R-:W-:Y:S05]  /*2300*/  BSYNC B0 ;  /* 0x0000000000007941 */ /* 0x000fea0003800000 */
.L_x_45:
        /* <DEDUP_REMOVED lines=12> */
.L_x_48:
[----:B------:R-:W-:Y:S05]  /*23d0*/  BSYNC B0 ;  /* 0x0000000000007941 */ /* 0x000fea0003800000 */
.L_x_47:
        /* <DEDUP_REMOVED lines=12> */
.L_x_50:
[----:B------:R-:W-:Y:S05]  /*24a0*/  BSYNC B0 ;  /* 0x0000000000007941 */ /* 0x000fea0003800000 */
.L_x_49:
        /* <DEDUP_REMOVED lines=12> */
.L_x_52:
[----:B------:R-:W-:Y:S05]  /*2570*/  BSYNC B0 ;  /* 0x0000000000007941 */ /* 0x000fea0003800000 */
.L_x_51:
        /* <DEDUP_REMOVED lines=12> */
.L_x_54:
[----:B------:R-:W-:Y:S05]  /*2640*/  BSYNC B0 ;  /* 0x0000000000007941 */ /* 0x000fea0003800000 */
.L_x_53:
        /* <DEDUP_REMOVED lines=12> */
.L_x_56:
[----:B------:R-:W-:Y:S05]  /*2710*/  BSYNC B0 ;  /* 0x0000000000007941 */ /* 0x000fea0003800000 */
.L_x_55:
        /* <DEDUP_REMOVED lines=12> */
.L_x_58:
[----:B------:R-:W-:Y:S05]  /*27e0*/  BSYNC B0 ;  /* 0x0000000000007941 */ /* 0x000fea0003800000 */
.L_x_57:
        /* <DEDUP_REMOVED lines=12> */
.L_x_60:
[----:B------:R-:W-:Y:S05]  /*28b0*/  BSYNC B0 ;  /* 0x0000000000007941 */ /* 0x000fea0003800000 */
.L_x_59:
        /* <DEDUP_REMOVED lines=12> */
.L_x_62:
[----:B------:R-:W-:Y:S05]  /*2980*/  BSYNC B0 ;  /* 0x0000000000007941 */ /* 0x000fea0003800000 */
.L_x_61:
        /* <DEDUP_REMOVED lines=12> */
.L_x_64:
[----:B------:R-:W-:Y:S05]  /*2a50*/  BSYNC B0 ;  /* 0x0000000000007941 */ /* 0x000fea0003800000 */
.L_x_63:
        /* <DEDUP_REMOVED lines=12> */
.L_x_66:
[----:B------:R-:W-:Y:S05]  /*2b20*/  BSYNC B0 ;  /* 0x0000000000007941 */ /* 0x000fea0003800000 */
.L_x_65:
        /* <DEDUP_REMOVED lines=12> */
.L_x_68:
[----:B------:R-:W-:Y:S05]  /*2bf0*/  BSYNC B0 ;  /* 0x0000000000007941 */ /* 0x000fea0003800000 */
.L_x_67:
        /* <DEDUP_REMOVED lines=12> */
.L_x_70:
[----:B------:R-:W-:Y:S05]  /*2cc0*/  BSYNC B0 ;  /* 0x0000000000007941 */ /* 0x000fea0003800000 */
.L_x_69:
        /* <DEDUP_REMOVED lines=12> */
.L_x_72:
[----:B------:R-:W-:Y:S05]  /*2d90*/  BSYNC B0 ;  /* 0x0000000000007941 */ /* 0x000fea0003800000 */
.L_x_71:
        /* <DEDUP_REMOVED lines=12> */
.L_x_74:
[----:B------:R-:W-:Y:S05]  /*2e60*/  BSYNC B0 ;  /* 0x0000000000007941 */ /* 0x000fea0003800000 */
.L_x_73:
        /* <DEDUP_REMOVED lines=12> */
.L_x_76:
[----:B------:R-:W-:Y:S05]  /*2f30*/  BSYNC B0 ;  /* 0x0000000000007941 */ /* 0x000fea0003800000 */
.L_x_75:
        /* <DEDUP_REMOVED lines=12> */
.L_x_78:
[----:B------:R-:W-:Y:S05]  /*3000*/  BSYNC B0 ;  /* 0x0000000000007941 */ /* 0x000fea0003800000 */
.L_x_77:
        /* <DEDUP_REMOVED lines=12> */
.L_x_80:
[----:B------:R-:W-:Y:S05]  /*30d0*/  BSYNC B0 ;  /* 0x0000000000007941 */ /* 0x000fea0003800000 */
.L_x_79:
        /* <DEDUP_REMOVED lines=12> */
.L_x_82:
[----:B------:R-:W-:Y:S05]  /*31a0*/  BSYNC B0 ;  /* 0x0000000000007941 */ /* 0x000fea0003800000 */
.L_x_81:
        /* <DEDUP_REMOVED lines=12> */
.L_x_84:
[----:B------:R-:W-:Y:S05]  /*3270*/  BSYNC B0 ;  /* 0x0000000000007941 */ /* 0x000fea0003800000 */
.L_x_83:
        /* <DEDUP_REMOVED lines=12> */
.L_x_86:
[----:B------:R-:W-:Y:S05]  /*3340*/  BSYNC B0 ;  /* 0x0000000000007941 */ /* 0x000fea0003800000 */
.L_x_85:
        /* <DEDUP_REMOVED lines=12> */
.L_x_88:
[----:B------:R-:W-:Y:S05]  /*3410*/  BSYNC B0 ;  /* 0x0000000000007941 */ /* 0x000fea0003800000 */
.L_x_87:
[----:B-----5:R-:W-:Y:S01]  /*3420*/  LOP3.LUT R15, R15, 0xff, RZ, 0xc0, !PT ;  /* 0x000000ff0f0f7812 */ /* 0x020fe200078ec0ff */
[----:B------:R-:W-:Y:S01]  /*3430*/  BSSY B0, `(.L_x_89) ;  /* 0x000000b000007945 */ /* 0x000fe20003800000 */
[----:B------:R-:W-:Y:S02]  /*3440*/  ISETP.LT.OR P2, PT, R3, 0x39, !P0 ;  /* 0x000000390300780c */ /* 0x000fe40004741670 */
[----:B------:R-:W-:-:S05]  /*3450*/  F2FP.F16.E4M3.UNPACK_B R15, R15 ;  /* 0x0000000fff0f723e */ /* 0x000fca00020006ff */
[----:B------:R-:W-:-:S05]  /*3460*/  HADD2.F32 R15, -RZ, R15.H0_H0 ;  /* 0x2000000fff0f7230 */ /* 0x000fca0000004100 */
[----:B0-2---:R-:W-:Y:S01]  /*3470*/  FMUL R18, R15, R0 ;  /* 0x000000000f127220 */ /* 0x005fe20000400000 */
[----:B------:R-:W-:-:S03]  /*3480*/  PRMT R15, RZ, 0x7610, R15 ;  /* 0x00007610ff0f7816 */ /* 0x000fc6000000000f */
[----:B------:R-:W-:-:S05]  /*3490*/  FFMA R18, R85, R2, R18 ;  /* 0x0000000255127223 */ /* 0x000fca0000000012 */
[----:B------:R-:W-:-:S05]  /*34a0*/  F2FP.SATFINITE.E4M3.F32.PACK_AB_MERGE_C R19, RZ, R18, RZ ;  /* 0x00000012ff13723e */ /* 0x000fca00048070ff */
[----:B------:R0:W-:Y:S01]  /*34b0*/  @!P1 STG.E.U8 desc[UR12][R12.64+0x39], R19 ;  /* 0x000039130c009986 */ /* 0x0001e2000c10110c */
[----:B------:R-:W-:Y:S05]  /*34c0*/  @P2 BRA `(.L_x_90) ;  /* 0x0000000000042947 */ /* 0x000fea0003800000 */
[----:B------:R2:W5:Y:S02]  /*34d0*/  LDG.E.U8 R15, desc[UR12][R20.64+0x38] ;  /* 0x0000380c140f7981 */ /* 0x000564000c1e1100 */
.L_x_90:
[----:B------:R-:W-:Y:S05]  /*34e0*/  BSYNC B0 ;  /* 0x0000000000007941 */ /* 0x000fea0003800000 */
.L_x_89:
[----:B-----5:R-:W-:Y:S01]  /*34f0*/  LOP3.LUT R15, R15, 0xff, RZ, 0xc0, !PT ;  /* 0x000000ff0f0f7812 */ /* 0x020fe200078ec0ff */
[----:B------:R-:W-:Y:S01]  /*3500*/  BSSY B0, `(.L_x_91) ;  /* 0x000000b000007945 */ /* 0x000fe20003800000 */
[----:B------:R-:W-:Y:S02]  /*3510*/  ISETP.LT.OR P1, PT, R3, 0x3a, !P0 ;  /* 0x0000003a0300780c */ /* 0x000fe40004721670 */
[----:B------:R-:W-:Y:S02]  /*3520*/  F2FP.F16.E4M3.UNPACK_B R15, R15 ;  /* 0x0000000fff0f723e */ /* 0x000fe400020006ff */
[----:B01--4-:R-:W-:-:S03]  /*3530*/  PRMT R12, RZ, 0x7610, R12 ;  /* 0x00007610ff0c7816 */ /* 0x013fc6000000000c */
[----:B------:R-:W-:-:S05]  /*3540*/  HADD2.F32 R15, -RZ, R15.H0_H0 ;  /* 0x2000000fff0f7230 */ /* 0x000fca0000004100 */
[----:B------:R-:W-:-:S04]  /*3550*/  FMUL R15, R15, R0 ;  /* 0x000000000f0f7220 */ /* 0x000fc80000400000 */
[----:B------:R-:W-:-:S05]  /*3560*/  FFMA R15, R86, R2, R15 ;  /* 0x00000002560f7223 */ /* 0x000fca000000000f */
[----:B------:R-:W-:-:S05]  /*3570*/  F2FP.SATFINITE.E4M3.F32.PACK_AB_MERGE_C R15, RZ, R15, RZ ;  /* 0x0000000fff0f723e */ /* 0x000fca00048070ff */
[----:B------:R0:W-:Y:S01]  /*3580*/  @!P2 STG.E.U8 desc[UR12][R16.64+0x38], R15 ;  /* 0x0000380f1000a986 */ /* 0x0001e2000c10110c */
[----:B------:R-:W-:Y:S05]  /*3590*/  @P1 BRA `(.L_x_92) ;  /* 0x0000000000041947 */ /* 0x000fea0003800000 */
[----:B------:R1:W5:Y:S02]  /*35a0*/  LDG.E.U8 R12, desc[UR12][R20.64+0x39] ;  /* 0x0000390c140c7981 */ /* 0x000364000c1e1100 */
.L_x_92:
[----:B------:R-:W-:Y:S05]  /*35b0*/  BSYNC B0 ;  /* 0x0000000000007941 */ /* 0x000fea0003800000 */
.L_x_91:
[----:B-----5:R-:W-:Y:S01]  /*35c0*/  LOP3.LUT R12, R12, 0xff, RZ, 0xc0, !PT ;  /* 0x000000ff0c0c7812 */ /* 0x020fe200078ec0ff */
[----:B------:R-:W-:Y:S01]  /*35d0*/  BSSY B0, `(.L_x_93) ;  /* 0x0000013000007945 */ /* 0x000fe20003800000 */
[----:B0-----:R-:W-:Y:S02]  /*35e0*/  IADD3 R15, P0, R4, 0x40, RZ ;  /* 0x00000040040f7810 */ /* 0x001fe40007f1e0ff */
[----:B------:R-:W-:-:S03]  /*35f0*/  F2FP.F16.E4M3.UNPACK_B R12, R12 ;  /* 0x0000000cff0c723e */ /* 0x000fc600020006ff */
[----:B------:R-:W-:Y:S01]  /*3600*/  IMAD.X R19, RZ, RZ, R5, P0 ;  /* 0x000000ffff137224 */ /* 0x000fe200000e0605 */
[----:B------:R-:W-:Y:S01]  /*3610*/  ISETP.GE.AND P0, PT, R14, 0x41, PT ;  /* 0x000000410e00780c */ /* 0x000fe20003f06270 */
[----:B------:R-:W-:Y:S02]  /*3620*/  HADD2.F32 R13, -RZ, R12.H0_H0 ;  /* 0x2000000cff0d7230 */ /* 0x000fe40000004100 */
[----:B-123--:R-:W-:Y:S01]  /*3630*/  IMAD R20, R19, UR4, RZ ;  /* 0x0000000413147c24 */ /* 0x00efe2000f8e02ff */
[----:B------:R-:W-:Y:S02]  /*3640*/  ISETP.LT.OR P2, PT, R3, 0x1, !P0 ;  /* 0x000000010300780c */ /* 0x000fe40004741670 */
[----:B------:R-:W-:Y:S01]  /*3650*/  FMUL R18, R13, R0 ;  /* 0x000000000d127220 */ /* 0x000fe20000400000 */
[----:B------:R-:W-:-:S04]  /*3660*/  IMAD.WIDE.U32 R12, R15, UR4, R6 ;  /* 0x000000040f0c7c25 */ /* 0x000fc8000f8e0006 */
[----:B------:R-:W-:Y:S01]  /*3670*/  FFMA R18, R87, R2, R18 ;  /* 0x0000000257127223 */ /* 0x000fe20000000012 */
[----:B------:R-:W-:Y:S01]  /*3680*/  IMAD R15, R15, UR5, R20 ;  /* 0x000000050f0f7c24 */ /* 0x000fe2000f8e0214 */
[----:B------:R-:W-:-:S03]  /*3690*/  IADD3 R12, P3, R12, UR6, RZ ;  /* 0x000000060c0c7c10 */ /* 0x000fc6000ff7e0ff */
[----:B------:R-:W-:Y:S02]  /*36a0*/  F2FP.SATFINITE.E4M3.F32.PACK_AB_MERGE_C R19, RZ, R18, RZ ;  /* 0x00000012ff13723e */ /* 0x000fe400048070ff */
[--C-:B------:R-:W-:Y:S02]  /*36b0*/  IADD3.X R13, R13, UR7, R15.reuse, P3, !PT ;  /* 0x000000070d0d7c10 */ /* 0x100fe40009ffe40f */
[----:B------:R-:W-:Y:S01]  /*36c0*/  PRMT R15, RZ, 0x7610, R15 ;  /* 0x00007610ff0f7816 */ /* 0x000fe2000000000f */
[----:B------:R0:W-:Y:S01]  /*36d0*/  @!P1 STG.E.U8 desc[UR12][R16.64+0x39], R19 ;  /* 0x0000391310009986 */ /* 0x0001e2000c10110c */
[----:B------:R-:W-:Y:S05]  /*36e0*/  @P2 BRA `(.L_x_94) ;  /* 0x0000000000042947 */ /* 0x000fea0003800000 */
[----:B------:R1:W5:Y:S02]  /*36f0*/  LDG.E.U8 R15, desc[UR12][R12.64] ;  /* 0x0000000c0c0f7981 */ /* 0x000364000c1e1100 */
.L_x_94:
[----:B------:R-:W-:Y:S05]  /*3700*/  BSYNC B0 ;  /* 0x0000000000007941 */ /* 0x000fea0003800000 */
.L_x_93:
[----:B-----5:R-:W-:Y:S01]  /*3710*/  LOP3.LUT R15, R15, 0xff, RZ, 0xc0, !PT ;  /* 0x000000ff0f0f7812 */ /* 0x020fe200078ec0ff */
[----:B------:R-:W-:Y:S01]  /*3720*/  BSSY B0, `(.L_x_95) ;  /* 0x000000b000007945 */ /* 0x000fe20003800000 */
[----:B------:R-:W-:Y:S02]  /*3730*/  ISETP.LT.OR P3, PT, R3, 0x2, !P0 ;  /* 0x000000020300780c */ /* 0x000fe40004761670 */
[----:B------:R-:W-:-:S05]  /*3740*/  F2FP.F16.E4M3.UNPACK_B R15, R15 ;  /* 0x0000000fff0f723e */ /* 0x000fca00020006ff */
[----:B------:R-:W-:-:S05]  /*3750*/  HADD2.F32 R15, -RZ, R15.H0_H0 ;  /* 0x2000000fff0f7230 */ /* 0x000fca0000004100 */
[----:B------:R-:W-:-:S04]  /*3760*/  FMUL R15, R15, R0 ;  /* 0x000000000f0f7220 */ /* 0x000fc80000400000 */
[----:B------:R-:W-:-:S05]  /*3770*/  FFMA R15, R24, R2, R15 ;  /* 0x00000002180f7223 */ /* 0x000fca000000000f */
[----:B0-----:R-:W-:Y:S02]  /*3780*/  F2FP.SATFINITE.E4M3.F32.PACK_AB_MERGE_C R17, RZ, R15, RZ ;  /* 0x0000000fff11723e */ /* 0x001fe400048070ff */
[----:B------:R-:W-:-:S03]  /*3790*/  PRMT R15, RZ, 0x7610, R15 ;  /* 0x00007610ff0f7816 */ /* 0x000fc6000000000f */
[----:B------:R0:W-:Y:S01]  /*37a0*/  @!P2 STG.E.U8 desc[UR12][R8.64], R17 ;  /* 0x000000110800a986 */ /* 0x0001e2000c10110c */
[----:B------:R-:W-:Y:S05]  /*37b0*/  @P3 BRA `(.L_x_96) ;  /* 0x0000000000043947 */ /* 0x000fea0003800000 */
[----:B------:R2:W5:Y:S02]  /*37c0*/  LDG.E.U8 R15, desc[UR12][R12.64+0x1] ;  /* 0x0000010c0c0f7981 */ /* 0x000564000c1e1100 */
.L_x_96:
[----:B------:R-:W-:Y:S05]  /*37d0*/  BSYNC B0 ;  /* 0x0000000000007941 */ /* 0x000fea0003800000 */
.L_x_95:
[----:B-----5:R-:W-:Y:S01]  /*37e0*/  LOP3.LUT R15, R15, 0xff, RZ, 0xc0, !PT ;  /* 0x000000ff0f0f7812 */ /* 0x020fe200078ec0ff */
[----:B------:R-:W-:Y:S01]  /*37f0*/  BSSY B0, `(.L_x_97) ;  /* 0x0000013000007945 */ /* 0x000fe20003800000 */
[----:B0-----:R-:W-:Y:S02]  /*3800*/  IADD3 R17, P1, R4, 0x48, RZ ;  /* 0x0000004804117810 */ /* 0x001fe40007f3e0ff */
[----:B------:R-:W-:-:S03]  /*3810*/  F2FP.F16.E4M3.UNPACK_B R15, R15 ;  /* 0x0000000fff0f723e */ /* 0x000fc600020006ff */
[----:B------:R-:W-:Y:S01]  /*3820*/  IMAD.X R5, RZ, RZ, R5, P1 ;  /* 0x000000ffff057224 */ /* 0x000fe200008e0605 */
[----:B------:R-:W-:Y:S01]  /*3830*/  ISETP.GE.AND P1, PT, R14, 0x49, PT ;  /* 0x000000490e00780c */ /* 0x000fe20003f26270 */
[----:B------:R-:W-:Y:S02]  /*3840*/  HADD2.F32 R15, -RZ, R15.H0_H0 ;  /* 0x2000000fff0f7230 */ /* 0x000fe40000004100 */
[----:B------:R-:W-:Y:S01]  /*3850*/  IMAD.WIDE.U32 R6, R17, UR4, R6 ;  /* 0x0000000411067c25 */ /* 0x000fe2000f8e0006 */
[----:B------:R-:W-:-:S03]  /*3860*/  ISETP.LT.OR P2, PT, R3, 0x1, !P1 ;  /* 0x000000010300780c */ /* 0x000fc60004f41670 */
[----:B------:R-:W-:Y:S01]  /*3870*/  FMUL R4, R15, R0 ;  /* 0x000000000f047220 */ /* 0x000fe20000400000 */
[----:B------:R-:W-:-:S03]  /*3880*/  IMAD R16, R5, UR4, RZ ;  /* 0x0000000405107c24 */ /* 0x000fc6000f8e02ff */
[----:B------:R-:W-:Y:S01]  /*3890*/  FFMA R25, R25, R2, R4 ;  /* 0x0000000219197223 */ /* 0x000fe20000000004 */
[----:B------:R-:W-:Y:S01]  /*38a0*/  IMAD R17, R17, UR5, R16 ;  /* 0x0000000511117c24 */ /* 0x000fe2000f8e0210 */
[----:B------:R-:W-:Y:S02]  /*38b0*/  IADD3 R4, P4, R6, UR6, RZ ;  /* 0x0000000606047c10 */ /* 0x000fe4000ff9e0ff */
[----:B------:R-:W-:Y:S02]  /*38c0*/  PRMT R6, RZ, 0x7610, R6 ;  /* 0x00007610ff067816 */ /* 0x000fe40000000006 */
[----:B------:R-:W-:Y:S02]  /*38d0*/  F2FP.SATFINITE.E4M3.F32.PACK_AB_MERGE_C R25, RZ, R25, RZ ;  /* 0x00000019ff19723e */ /* 0x000fe400048070ff */
[----:B------:R-:W-:-:S03]  /*38e0*/  IADD3.X R5, R7, UR7, R17, P4, !PT ;  /* 0x0000000707057c10 */ /* 0x000fc6000a7fe411 */
[----:B------:R0:W-:Y:S01]  /*38f0*/  @!P3 STG.E.U8 desc[UR12][R8.64+0x1], R25 ;  /* 0x000001190800b986 */ /* 0x0001e2000c10110c */
[----:B------:R-:W-:Y:S05]  /*3900*/  @P2 BRA `(.L_x_98) ;  /* 0x0000000000042947 */ /* 0x000fea0003800000 */
[----:B------:R3:W5:Y:S02]  /*3910*/  LDG.E.U8 R6, desc[UR12][R4.64] ;  /* 0x0000000c04067981 */ /* 0x000764000c1e1100 */
.L_x_98:
[----:B------:R-:W-:Y:S05]  /*3920*/  BSYNC B0 ;  /* 0x0000000000007941 */ /* 0x000fea0003800000 */
.L_x_97:
[----:B-----5:R-:W-:Y:S01]  /*3930*/  LOP3.LUT R6, R6, 0xff, RZ, 0xc0, !PT ;  /* 0x000000ff06067812 */ /* 0x020fe200078ec0ff */
[----:B------:R-:W-:Y:S01]  /*3940*/  BSSY B0, `(.L_x_99) ;  /* 0x000000b000007945 */ /* 0x000fe20003800000 */
[----:B------:R-:W-:Y:S02]  /*3950*/  ISETP.LT.OR P3, PT, R3, 0x2, !P1 ;  /* 0x000000020300780c */ /* 0x000fe40004f61670 */
[----:B------:R-:W-:-:S05]  /*3960*/  F2FP.F16.E4M3.UNPACK_B R6, R6 ;  /* 0x00000006ff06723e */ /* 0x000fca00020006ff */
[----:B------:R-:W-:Y:S01]  /*3970*/  HADD2.F32 R7, -RZ, R6.H0_H0 ;  /* 0x20000006ff077230 */ /* 0x000fe20000004100 */
[----:B------:R-:W-:-:S04]  /*3980*/  PRMT R6, RZ, 0x7610, R6 ;  /* 0x00007610ff067816 */ /* 0x000fc80000000006 */
[----:B------:R-:W-:-:S04]  /*3990*/  FMUL R7, R7, R0 ;  /* 0x0000000007077220 */ /* 0x000fc80000400000 */
[----:B------:R-:W-:-:S05]  /*39a0*/  FFMA R7, R26, R2, R7 ;  /* 0x000000021a077223 */ /* 0x000fca0000000007 */
[----:B------:R-:W-:-:S05]  /*39b0*/  F2FP.SATFINITE.E4M3.F32.PACK_AB_MERGE_C R7, RZ, R7, RZ ;  /* 0x00000007ff07723e */ /* 0x000fca00048070ff */
[----:B------:R4:W-:Y:S01]  /*39c0*/  @!P2 STG.E.U8 desc[UR12][R10.64], R7 ;  /* 0x000000070a00a986 */ /* 0x0009e2000c10110c */
[----:B------:R-:W-:Y:S05]  /*39d0*/  @P3 BRA `(.L_x_100) ;  /* 0x0000000000043947 */ /* 0x000fea0003800000 */
[----:B------:R0:W5:Y:S02]  /*39e0*/  LDG.E.U8 R6, desc[UR12][R4.64+0x1] ;  /* 0x0000010c04067981 */ /* 0x000164000c1e1100 */
.L_x_100:
[----:B------:R-:W-:Y:S05]  /*39f0*/  BSYNC B0 ;  /* 0x0000000000007941 */ /* 0x000fea0003800000 */
.L_x_99:
[----:B-----5:R-:W-:Y:S01]  /*3a00*/  LOP3.LUT R6, R6, 0xff, RZ, 0xc0, !PT ;  /* 0x000000ff06067812 */ /* 0x020fe200078ec0ff */
[----:B------:R-:W-:Y:S01]  /*3a10*/  BSSY B0, `(.L_x_101) ;  /* 0x000000b000007945 */ /* 0x000fe20003800000 */
[----:B------:R-:W-:Y:S02]  /*3a20*/  ISETP.LT.OR P2, PT, R3, 0x9, !P0 ;  /* 0x000000090300780c */ /* 0x000fe40004741670 */
[----:B------:R-:W-:-:S05]  /*3a30*/  F2FP.F16.E4M3.UNPACK_B R6, R6 ;  /* 0x00000006ff06723e */ /* 0x000fca00020006ff */
[----:B----4-:R-:W-:-:S05]  /*3a40*/  HADD2.F32 R7, -RZ, R6.H0_H0 ;  /* 0x20000006ff077230 */ /* 0x010fca0000004100 */
[----:B------:R-:W-:-:S04]  /*3a50*/  FMUL R6, R7, R0 ;  /* 0x0000000007067220 */ /* 0x000fc80000400000 */
[----:B------:R-:W-:-:S05]  /*3a60*/  FFMA R6, R27, R2, R6 ;  /* 0x000000021b067223 */ /* 0x000fca0000000006 */
[----:B------:R-:W-:Y:S02]  /*3a70*/  F2FP.SATFINITE.E4M3.F32.PACK_AB_MERGE_C R7, RZ, R6, RZ ;  /* 0x00000006ff07723e */ /* 0x000fe400048070ff */
[----:B------:R-:W-:-:S03]  /*3a80*/  PRMT R6, RZ, 0x7610, R6 ;  /* 0x00007610ff067816 */ /* 0x000fc60000000006 */
[----:B------:R4:W-:Y:S01]  /*3a90*/  @!P3 STG.E.U8 desc[UR12][R10.64+0x1], R7 ;  /* 0x000001070a00b986 */ /* 0x0009e2000c10110c */
[----:B------:R-:W-:Y:S05]  /*3aa0*/  @P2 BRA `(.L_x_102) ;  /* 0x0000000000042947 */ /* 0x000fea0003800000 */
[----:B------:R0:W5:Y:S02]  /*3ab0*/  LDG.E.U8 R6, desc[UR12][R12.64+0x8] ;  /* 0x0000080c0c067981 */ /* 0x000164000c1e1100 */
.L_x_102:
[----:B------:R-:W-:Y:S05]  /*3ac0*/  BSYNC B0 ;  /* 0x0000000000007941 */ /* 0x000fea0003800000 */
.L_x_101:
[----:B-----5:R-:W-:Y:S01]  /*3ad0*/  LOP3.LUT R6, R6, 0xff, RZ, 0xc0, !PT ;  /* 0x000000ff06067812 */ /* 0x020fe200078ec0ff */
[----:B------:R-:W-:Y:S01]  /*3ae0*/  BSSY B0, `(.L_x_103) ;  /* 0x000000b000007945 */ /* 0x000fe20003800000 */
[----:B------:R-:W-:Y:S02]  /*3af0*/  ISETP.LT.OR P3, PT, R3, 0xa, !P0 ;  /* 0x0000000a0300780c */ /* 0x000fe40004761670 */
[----:B------:R-:W-:-:S05]  /*3b00*/  F2FP.F16.E4M3.UNPACK_B R6, R6 ;  /* 0x00000006ff06723e */ /* 0x000fca00020006ff */
[----:B----4-:R-:W-:Y:S01]  /*3b10*/  HADD2.F32 R7, -RZ, R6.H0_H0 ;  /* 0x20000006ff077230 */ /* 0x010fe20000004100 */
[----:B------:R-:W-:-:S04]  /*3b20*/  PRMT R6, RZ, 0x7610, R6 ;  /* 0x00007610ff067816 */ /* 0x000fc80000000006 */
[----:B------:R-:W-:-:S04]  /*3b30*/  FMUL R7, R7, R0 ;  /* 0x0000000007077220 */ /* 0x000fc80000400000 */
[----:B------:R-:W-:-:S05]  /*3b40*/  FFMA R7, R28, R2, R7 ;  /* 0x000000021c077223 */ /* 0x000fca0000000007 */
[----:B------:R-:W-:-:S05]  /*3b50*/  F2FP.SATFINITE.E4M3.F32.PACK_AB_MERGE_C R7, RZ, R7, RZ ;  /* 0x00000007ff07723e */ /* 0x000fca00048070ff */
[----:B------:R4:W-:Y:S01]  /*3b60*/  @!P2 STG.E.U8 desc[UR12][R8.64+0x8], R7 ;  /* 0x000008070800a986 */ /* 0x0009e2000c10110c */
[----:B------:R-:W-:Y:S05]  /*3b70*/  @P3 BRA `(.L_x_104) ;  /* 0x0000000000043947 */ /* 0x000fea0003800000 */
[----:B------:R0:W5:Y:S02]  /*3b80*/  LDG.E.U8 R6, desc[UR12][R12.64+0x9] ;  /* 0x0000090c0c067981 */ /* 0x000164000c1e1100 */
.L_x_104:
[----:B------:R-:W-:Y:S05]  /*3b90*/  BSYNC B0 ;  /* 0x0000000000007941 */ /* 0x000fea0003800000 */
.L_x_103:
        /* <DEDUP_REMOVED lines=12> */
.L_x_106:
[----:B------:R-:W-:Y:S05]  /*3c60*/  BSYNC B0 ;  /* 0x0000000000007941 */ /* 0x000fea0003800000 */
.L_x_105:
        /* <DEDUP_REMOVED lines=12> */
.L_x_108:
[----:B------:R-:W-:Y:S05]  /*3d30*/  BSYNC B0 ;  /* 0x0000000000007941 */ /* 0x000fea0003800000 */
.L_x_107:
        /* <DEDUP_REMOVED lines=12> */
.L_x_110:
[----:B------:R-:W-:Y:S05]  /*3e00*/  BSYNC B0 ;  /* 0x0000000000007941 */ /* 0x000fea0003800000 */
.L_x_109:
        /* <DEDUP_REMOVED lines=12> */
.L_x_112:
[----:B------:R-:W-:Y:S05]  /*3ed0*/  BSYNC B0 ;  /* 0x0000000000007941 */ /* 0x000fea0003800000 */
.L_x_111:
        /* <DEDUP_REMOVED lines=12> */
.L_x_114:
[----:B------:R-:W-:Y:S05]  /*3fa0*/  BSYNC B0 ;  /* 0x0000000000007941 */ /* 0x000fea0003800000 */
.L_x_113:
        /* <DEDUP_REMOVED lines=12> */
.L_x_116:
[----:B------:R-:W-:Y:S05]  /*4070*/  BSYNC B0 ;  /* 0x0000000000007941 */ /* 0x000fea0003800000 */
.L_x_115:
        /* <DEDUP_REMOVED lines=12> */
.L_x_118:
[----:B------:R-:W-:Y:S05]  /*4140*/  BSYNC B0 ;  /* 0x0000000000007941 */ /* 0x000fea0003800000 */
.L_x_117:
        /* <DEDUP_REMOVED lines=12> */
.L_x_120:
[----:B------:R-:W-:Y:S05]  /*4210*/  BSYNC B0 ;  /* 0x0000000000007941 */ /* 0x000fea0003800000 */
.L_x_119:
        /* <DEDUP_REMOVED lines=12> */
.L_x_122:
[----:B------:R-:W-:Y:S05]  /*42e0*/  BSYNC B0 ;  /* 0x0000000000007941 */ /* 0x000fea0003800000 */
.L_x_121:
        /* <DEDUP_REMOVED lines=12> */
.L_x_124:
[----:B------:R-:W-:Y:S05]  /*43b0*/  BSYNC B0 ;  /* 0x0000000000007941 */ /* 0x000fea0003800000 */
.L_x_123:
        /* <DEDUP_REMOVED lines=12> */
.L_x_126:
[----:B------:R-:W-:Y:S05]  /*4480*/  BSYNC B0 ;  /* 0x0000000000007941 */ /* 0x000fea0003800000 */
.L_x_125:
        /* <DEDUP_REMOVED lines=12> */
.L_x_128:
[----:B------:R-:W-:Y:S05]  /*4550*/  BSYNC B0 ;  /* 0x0000000000007941 */ /* 0x000fea0003800000 */
.L_x_127:
        /* <DEDUP_REMOVED lines=12> */
.L_x_130:
[----:B------:R-:W-:Y:S05]  /*4620*/  BSYNC B0 ;  /* 0x0000000000007941 */ /* 0x000fea0003800000 */
.L_x_129:
        /* <DEDUP_REMOVED lines=12> */
.L_x_132:
[----:B------:R-:W-:Y:S05]  /*46f0*/  BSYNC B0 ;  /* 0x0000000000007941 */ /* 0x000fea0003800000 */
.L_x_131:
        /* <DEDUP_REMOVED lines=12> */
.L_x_134:
[----:B------:R-:W-:Y:S05]  /*47c0*/  BSYNC B0 ;  /* 0x0000000000007941 */ /* 0x000fea0003800000 */
.L_x_133:
        /* <DEDUP_REMOVED lines=12> */
.L_x_136:
[----:B------:R-:W-:Y:S05]  /*4890*/  BSYNC B0 ;  /* 0x0000000000007941 */ /* 0x000fea0003800000 */
.L_x_135:
        /* <DEDUP_REMOVED lines=12> */
.L_x_138:
[----:B------:R-:W-:Y:S05]  /*4960*/  BSYNC B0 ;  /* 0x0000000000007941 */ /* 0x000fea0003800000 */
.L_x_137:
        /* <DEDUP_REMOVED lines=12> */
.L_x_140:
[----:B------:R-:W-:Y:S05]  /*4a30*/  BSYNC B0 ;  /* 0x0000000000007941 */ /* 0x000fea0003800000 */
.L_x_139:
        /* <DEDUP_REMOVED lines=12> */
.L_x_142:
[----:B------:R-:W-:Y:S05]  /*4b00*/  BSYNC B0 ;  /* 0x0000000000007941 */ /* 0x000fea0003800000 */
.L_x_141:
[----:B-----5:R-:W-:Y:S01]  /*4b10*/  F2FP.F16.E4M3.UNPACK_B R6, R6 ;  /* 0x00000006ff06723e */ /* 0x020fe200020006ff */
[----:B------:R-:W-:Y:S01]  /*4b20*/  BSSY B0, `(.L_x_143) ;  /* 0x000000a000007945 */ /* 0x000fe20003800000 */
[----:B------:R-:W-:-:S03]  /*4b30*/  ISETP.LT.OR P3, PT, R3, 0x32, !P0 ;  /* 0x000000320300780c */ /* 0x000fc60004761670 */
        /* <DEDUP_REMOVED lines=8> */
.L_x_144:
[----:B------:R-:W-:Y:S05]  /*4bc0*/  BSYNC B0 ;  /* 0x0000000000007941 */ /* 0x000fea0003800000 */
.L_x_143:
[----:B-----5:R-:W-:Y:S01]  /*4bd0*/  F2FP.F16.E4M3.UNPACK_B R6, R6 ;  /* 0x00000006ff06723e */ /* 0x020fe200020006ff */
[----:B------:R-:W-:Y:S01]  /*4be0*/  BSSY B0, `(.L_x_145) ;  /* 0x000000a000007945 */ /* 0x000fe20003800000 */
[----:B------:R-:W-:-:S03]  /*4bf0*/  ISETP.LT.OR P2, PT, R3, 0x31, !P1 ;  /* 0x000000310300780c */ /* 0x000fc60004f41670 */
        /* <DEDUP_REMOVED lines=8> */
.L_x_146:
[----:B------:R-:W-:Y:S05]  /*4c80*/  BSYNC B0 ;  /* 0x0000000000007941 */ /* 0x000fea0003800000 */
.L_x_145:
        /* <DEDUP_REMOVED lines=11> */
.L_x_148:
[----:B------:R-:W-:Y:S05]  /*4d40*/  BSYNC B0 ;  /* 0x0000000000007941 */ /* 0x000fea0003800000 */
.L_x_147:
        /* <DEDUP_REMOVED lines=11> */
.L_x_150:
[----:B------:R-:W-:Y:S05]  /*4e00*/  BSYNC B0 ;  /* 0x0000000000007941 */ /* 0x000fea0003800000 */
.L_x_149:
        /* <DEDUP_REMOVED lines=11> */
.L_x_152:
[----:B------:R-:W-:Y:S05]  /*4ec0*/  BSYNC B0 ;  /* 0x0000000000007941 */ /* 0x000fea0003800000 */
.L_x_151:
        /* <DEDUP_REMOVED lines=11> */
.L_x_154:
[----:B------:R-:W-:Y:S05]  /*4f80*/  BSYNC B0 ;  /* 0x0000000000007941 */ /* 0x000fea0003800000 */
.L_x_153:
[----:B-----5:R-:W-:Y:S01]  /*4f90*/  F2FP.F16.E4M3.UNPACK_B R6, R6 ;  /* 0x00000006ff06723e */ /* 0x020fe200020006ff */
[----:B------:R-:W-:Y:S01]  /*4fa0*/  BSSY B0, `(.L_x_155) ;  /* 0x000000a000007945 */ /* 0x000fe20003800000 */
[----:B------:R-:W-:Y:S02]  /*4fb0*/  ISETP.LT.OR P1, PT, R3, 0x3a, !P1 ;  /* 0x0000003a0300780c */ /* 0x000fe40004f21670 */
[----:B------:R-:W-:Y:S01]  /*4fc0*/  PRMT R3, RZ, 0x7610, R3 ;  /* 0x00007610ff037816 */ /* 0x000fe20000000003 */
[----:B----4-:R-:W-:-:S05]  /*4fd0*/  HADD2.F32 R7, -RZ, R6.H0_H0 ;  /* 0x20000006ff077230 */ /* 0x010fca0000004100 */
[----:B------:R-:W-:-:S04]  /*4fe0*/  FMUL R7, R7, R0 ;  /* 0x0000000007077220 */ /* 0x000fc80000400000 */
[----:B------:R-:W-:-:S05]  /*4ff0*/  FFMA R7, R54, R2, R7 ;  /* 0x0000000236077223 */ /* 0x000fca0000000007 */
[----:B------:R-:W-:-:S05]  /*5000*/  F2FP.SATFINITE.E4M3.F32.PACK_AB_MERGE_C R7, RZ, R7, RZ ;  /* 0x00000007ff07723e */ /* 0x000fca00048070ff */
[----:B------:R4:W-:Y:S01]  /*5010*/  @!P2 STG.E.U8 desc[UR12][R10.64+0x38], R7 ;  /* 0x000038070a00a986 */ /* 0x0009e2000c10110c */
[----:B------:R-:W-:Y:S05]  /*5020*/  @P1 BRA `(.L_x_156) ;  /* 0x0000000000041947 */ /* 0x000fea0003800000 */
[----:B------:R0:W5:Y:S02]  /*5030*/  LDG.E.U8 R3, desc[UR12][R4.64+0x39] ;  /* 0x0000390c04037981 */ /* 0x000164000c1e1100 */
.L_x_156:
[----:B------:R-:W-:Y:S05]  /*5040*/  BSYNC B0 ;  /* 0x0000000000007941 */ /* 0x000fea0003800000 */
.L_x_155:
[----:B-----5:R-:W-:-:S05]  /*5050*/  F2FP.F16.E4M3.UNPACK_B R3, R3 ;  /* 0x00000003ff03723e */ /* 0x020fca00020006ff */
[----:B------:R-:W-:-:S05]  /*5060*/  HADD2.F32 R3, -RZ, R3.H0_H0 ;  /* 0x20000003ff037230 */ /* 0x000fca0000004100 */
[----:B------:R-:W-:-:S04]  /*5070*/  FMUL R0, R3, R0 ;  /* 0x0000000003007220 */ /* 0x000fc80000400000 */
[----:B------:R-:W-:-:S05]  /*5080*/  FFMA R0, R55, R2, R0 ;  /* 0x0000000237007223 */ /* 0x000fca0000000000 */
[----:B------:R-:W-:Y:S01]  /*5090*/  F2FP.SATFINITE.E4M3.F32.PACK_AB_MERGE_C R3, RZ, R0, RZ ;  /* 0x00000000ff03723e */ /* 0x000fe200048070ff */
[----:B------:R-:W-:Y:S06]  /*50a0*/  @P1 EXIT ;  /* 0x000000000000194d */ /* 0x000fec0003800000 */
[----:B------:R-:W-:Y:S01]  /*50b0*/  STG.E.U8 desc[UR12][R10.64+0x39], R3 ;  /* 0x000039030a007986 */ /* 0x000fe2000c10110c */
[----:B------:R-:W-:Y:S05]  /*50c0*/  EXIT ;  /* 0x000000000000794d */ /* 0x000fea0003800000 */
.L_x_28:
[----:B------:R-:W-:Y:S01]  /*50d0*/  ISETP.GE.AND P0, PT, R14, 0x1, PT ;  /* 0x000000010e00780c */ /* 0x000fe20003f06270 */
[-C--:B--2---:R-:W-:Y:S01]  /*50e0*/  FMUL R57, R57, R2.reuse ;  /* 0x0000000239397220 */ /* 0x084fe20000400000 */
[-C--:B------:R-:W-:Y:S01]  /*50f0*/  FMUL R56, R56, R2.reuse ;  /* 0x0000000238387220 */ /* 0x080fe20000400000 */
[----:B------:R-:W-:Y:S01]  /*5100*/  ISETP.GE.AND P2, PT, R14, 0x9, PT ;  /* 0x000000090e00780c */ /* 0x000fe20003f46270 */
[-C--:B------:R-:W-:Y:S01]  /*5110*/  FMUL R58, R58, R2.reuse ;  /* 0x000000023a3a7220 */ /* 0x080fe20000400000 */
[----:B------:R-:W-:Y:S01]  /*5120*/  ISETP.LT.OR P3, PT, R3, 0x2, !P0 ;  /* 0x000000020300780c */ /* 0x000fe20004761670 */
[-C--:B------:R-:W-:Y:S01]  /*5130*/  FMUL R59, R59, R2.reuse ;  /* 0x000000023b3b7220 */ /* 0x080fe20000400000 */
[----:B------:R-:W-:Y:S01]  /*5140*/  ISETP.LT.OR P1, PT, R3, 0x1, !P0 ;  /* 0x000000010300780c */ /* 0x000fe20004721670 */
[-C--:B------:R-:W-:Y:S01]  /*5150*/  FMUL R60, R60, R2.reuse ;  /* 0x000000023c3c7220 */ /* 0x080fe20000400000 */
[----:B------:R-:W-:Y:S01]  /*5160*/  F2FP.SATFINITE.E4M3.F32.PACK_AB_MERGE_C R57, RZ, R57, RZ ;  /* 0x00000039ff39723e */ /* 0x000fe200048070ff */
[----:B------:R-:W-:Y:S01]  /*5170*/  FMUL R61, R61, R2 ;  /* 0x000000023d3d7220 */ /* 0x000fe20000400000 */
[----:B------:R-:W-:Y:S01]  /*5180*/  F2FP.SATFINITE.E4M3.F32.PACK_AB_MERGE_C R5, RZ, R56, RZ ;  /* 0x00000038ff05723e */ /* 0x000fe200048070ff */
[-C--:B------:R-:W-:Y:S01]  /*5190*/  FMUL R62, R62, R2.reuse ;  /* 0x000000023e3e7220 */ /* 0x080fe20000400000 */
[----:B------:R-:W-:Y:S01]  /*51a0*/  ISETP.LT.OR P4, PT, R3, 0x2, !P2 ;  /* 0x000000020300780c */ /* 0x000fe20005781670 */
[-C--:B------:R-:W-:Y:S01]  /*51b0*/  FMUL R63, R63, R2.reuse ;  /* 0x000000023f3f7220 */ /* 0x080fe20000400000 */
[C---:B------:R-:W-:Y:S01]  /*51c0*/  ISETP.LT.OR P5, PT, R3.reuse, 0x9, !P0 ;  /* 0x000000090300780c */ /* 0x040fe200047a1670 */
[-C--:B------:R-:W-:Y:S01]  /*51d0*/  FMUL R64, R64, R2.reuse ;  /* 0x0000000240407220 */ /* 0x080fe20000400000 */
[C---:B------:R-:W-:Y:S01]  /*51e0*/  ISETP.LT.OR P6, PT, R3.reuse, 0xa, !P0 ;  /* 0x0000000a0300780c */ /* 0x040fe200047c1670 */
[----:B------:R-:W-:Y:S01]  /*51f0*/  @!P3 STG.E.U8 desc[UR12][R12.64+0x1], R57 ;  /* 0x000001390c00b986 */ /* 0x000fe2000c10110c */
[----:B------:R-:W-:Y:S01]  /*5200*/  ISETP.LT.OR P3, PT, R3, 0x1, !P2 ;  /* 0x000000010300780c */ /* 0x000fe20005761670 */
[-C--:B------:R-:W-:Y:S01]  /*5210*/  FMUL R65, R65, R2.reuse ;  /* 0x0000000241417220 */ /* 0x080fe20000400000 */
[----:B------:R-:W-:Y:S01]  /*5220*/  F2FP.SATFINITE.E4M3.F32.PACK_AB_MERGE_C R59, RZ, R59, RZ ;  /* 0x0000003bff3b723e */ /* 0x000fe200048070ff */
[----:B------:R0:W-:Y:S01]  /*5230*/  @!P1 STG.E.U8 desc[UR12][R12.64], R5 ;  /* 0x000000050c009986 */ /* 0x0001e2000c10110c */
[----:B------:R-:W-:Y:S01]  /*5240*/  ISETP.LT.OR P1, PT, R3, 0x9, !P2 ;  /* 0x000000090300780c */ /* 0x000fe20005721670 */
[----:B------:R-:W-:Y:S01]  /*5250*/  FMUL R66, R66, R2 ;  /* 0x0000000242427220 */ /* 0x000fe20000400000 */
[----:B------:R-:W-:Y:S01]  /*5260*/  F2FP.SATFINITE.E4M3.F32.PACK_AB_MERGE_C R7, RZ, R60, RZ ;  /* 0x0000003cff07723e */ /* 0x000fe200048070ff */
[----:B------:R-:W-:Y:S01]  /*5270*/  @!P4 STG.E.U8 desc[UR12][R16.64+0x1], R59 ;  /* 0x0000013b1000c986 */ /* 0x000fe2000c10110c */
[----:B------:R-:W-:Y:S01]  /*5280*/  F2FP.SATFINITE.E4M3.F32.PACK_AB_MERGE_C R61, RZ, R61, RZ ;  /* 0x0000003dff3d723e */ /* 0x000fe200048070ff */
[----:B------:R-:W-:Y:S01]  /*5290*/  FMUL R67, R67, R2 ;  /* 0x0000000243437220 */ /* 0x000fe20000400000 */
[----:B------:R-:W-:Y:S01]  /*52a0*/  F2FP.SATFINITE.E4M3.F32.PACK_AB_MERGE_C R15, RZ, R62, RZ ;  /* 0x0000003eff0f723e */ /* 0x000fe200048070ff */
[-C--:B------:R-:W-:Y:S01]  /*52b0*/  FMUL R68, R68, R2.reuse ;  /* 0x0000000244447220 */ /* 0x080fe20000400000 */
[----:B------:R-:W-:Y:S01]  /*52c0*/  ISETP.LT.OR P4, PT, R3, 0x12, !P0 ;  /* 0x000000120300780c */ /* 0x000fe20004781670 */
[-C--:B------:R-:W-:Y:S01]  /*52d0*/  FMUL R69, R69, R2.reuse ;  /* 0x0000000245457220 */ /* 0x080fe20000400000 */
[----:B------:R-:W-:Y:S01]  /*52e0*/  F2FP.SATFINITE.E4M3.F32.PACK_AB_MERGE_C R63, RZ, R63, RZ ;  /* 0x0000003fff3f723e */ /* 0x000fe200048070ff */
[----:B------:R-:W-:Y:S01]  /*52f0*/  FMUL R70, R70, R2 ;  /* 0x0000000246467220 */ /* 0x000fe20000400000 */
[----:B0-----:R-:W-:Y:S01]  /*5300*/  F2FP.SATFINITE.E4M3.F32.PACK_AB_MERGE_C R5, RZ, R58, RZ ;  /* 0x0000003aff05723e */ /* 0x001fe200048070ff */
[-C--:B------:R-:W-:Y:S01]  /*5310*/  FMUL R71, R71, R2.reuse ;  /* 0x0000000247477220 */ /* 0x080fe20000400000 */
[----:B------:R-:W-:Y:S01]  /*5320*/  F2FP.SATFINITE.E4M3.F32.PACK_AB_MERGE_C R65, RZ, R65, RZ ;  /* 0x00000041ff41723e */ /* 0x000fe200048070ff */
[-C--:B------:R-:W-:Y:S01]  /*5330*/  FMUL R72, R72, R2.reuse ;  /* 0x0000000248487220 */ /* 0x080fe20000400000 */
[----:B------:R-:W-:Y:S01]  /*5340*/  F2FP.SATFINITE.E4M3.F32.PACK_AB_MERGE_C R67, RZ, R67, RZ ;  /* 0x00000043ff43723e */ /* 0x000fe200048070ff */
[----:B------:R0:W-:Y:S01]  /*5350*/  @!P3 STG.E.U8 desc[UR12][R16.64], R5 ;  /* 0x000000051000b986 */ /* 0x0001e2000c10110c */
[----:B------:R-:W-:Y:S01]  /*5360*/  ISETP.LT.OR P3, PT, R3, 0xa, !P2 ;  /* 0x0000000a0300780c */ /* 0x000fe20005761670 */
[-C--:B------:R-:W-:Y:S01]  /*5370*/  FMUL R73, R73, R2.reuse ;  /* 0x0000000249497220 */ /* 0x080fe20000400000 */
[----:B------:R-:W-:Y:S01]  /*5380*/  F2FP.SATFINITE.E4M3.F32.PACK_AB_MERGE_C R69, RZ, R69, RZ ;  /* 0x00000045ff45723e */ /* 0x000fe200048070ff */
[----:B------:R1:W-:Y:S01]  /*5390*/  @!P5 STG.E.U8 desc[UR12][R12.64+0x8], R7 ;  /* 0x000008070c00d986 */ /* 0x0003e2000c10110c */
[C---:B------:R-:W-:Y:S01]  /*53a0*/  ISETP.LT.OR P5, PT, R3.reuse, 0x11, !P2 ;  /* 0x000000110300780c */ /* 0x040fe200057a1670 */
[-C--:B------:R-:W-:Y:S01]  /*53b0*/  FMUL R74, R74, R2.reuse ;  /* 0x000000024a4a7220 */ /* 0x080fe20000400000 */
[----:B------:R-:W-:Y:S01]  /*53c0*/  F2FP.SATFINITE.E4M3.F32.PACK_AB_MERGE_C R71, RZ, R71, RZ ;  /* 0x00000047ff47723e */ /* 0x000fe200048070ff */
[----:B------:R-:W-:Y:S01]  /*53d0*/  @!P6 STG.E.U8 desc[UR12][R12.64+0x9], R61 ;  /* 0x0000093d0c00e986 */ /* 0x000fe2000c10110c */
[----:B------:R-:W-:Y:S01]  /*53e0*/  ISETP.LT.OR P6, PT, R3, 0x12, !P2 ;  /* 0x000000120300780c */ /* 0x000fe200057c1670 */
[-C--:B------:R-:W-:Y:S01]  /*53f0*/  FMUL R75, R75, R2.reuse ;  /* 0x000000024b4b7220 */ /* 0x080fe20000400000 */
[-C--:B------:R-:W-:Y:S01]  /*5400*/  FMUL R76, R76, R2.reuse ;  /* 0x000000024c4c7220 */ /* 0x080fe20000400000 */
[----:B------:R2:W-:Y:S01]  /*5410*/  @!P1 STG.E.U8 desc[UR12][R16.64+0x8], R15 ;  /* 0x0000080f10009986 */ /* 0x0005e2000c10110c */
[----:B------:R-:W-:Y:S01]  /*5420*/  ISETP.LT.OR P1, PT, R3, 0x11, !P0 ;  /* 0x000000110300780c */ /* 0x000fe20004721670 */
[----:B------:R-:W-:Y:S01]  /*5430*/  FMUL R77, R77, R2 ;  /* 0x000000024d4d7220 */ /* 0x000fe20000400000 */
[----:B0-----:R-:W-:Y:S01]  /*5440*/  F2FP.SATFINITE.E4M3.F32.PACK_AB_MERGE_C R5, RZ, R64, RZ ;  /* 0x00000040ff05723e */ /* 0x001fe200048070ff */
[----:B------:R-:W-:Y:S01]  /*5450*/  @!P3 STG.E.U8 desc[UR12][R16.64+0x9], R63 ;  /* 0x0000093f1000b986 */ /* 0x000fe2000c10110c */
[----:B-1----:R-:W-:Y:S01]  /*5460*/  F2FP.SATFINITE.E4M3.F32.PACK_AB_MERGE_C R7, RZ, R66, RZ ;  /* 0x00000042ff07723e */ /* 0x002fe200048070ff */
[-C--:B------:R-:W-:Y:S01]  /*5470*/  FMUL R78, R78, R2.reuse ;  /* 0x000000024e4e7220 */ /* 0x080fe20000400000 */
[C---:B------:R-:W-:Y:S01]  /*5480*/  ISETP.LT.OR P3, PT, R3.reuse, 0x19, !P0 ;  /* 0x000000190300780c */ /* 0x040fe20004761670 */
[----:B------:R-:W-:Y:S01]  /*5490*/  @!P4 STG.E.U8 desc[UR12][R12.64+0x11], R65 ;  /* 0x000011410c00c986 */ /* 0x000fe2000c10110c */
[----:B------:R-:W-:Y:S01]  /*54a0*/  ISETP.LT.OR P4, PT, R3, 0x1a, !P0 ;  /* 0x0000001a0300780c */ /* 0x000fe20004781670 */
[-C--:B------:R-:W-:Y:S01]  /*54b0*/  FMUL R79, R79, R2.reuse ;  /* 0x000000024f4f7220 */ /* 0x080fe20000400000 */
[----:B------:R-:W-:Y:S01]  /*54c0*/  F2FP.SATFINITE.E4M3.F32.PACK_AB_MERGE_C R73, RZ, R73, RZ ;  /* 0x00000049ff49723e */ /* 0x000fe200048070ff */
[----:B------:R-:W-:Y:S01]  /*54d0*/  FMUL R81, R81, R2 ;  /* 0x0000000251517220 */ /* 0x000fe20000400000 */
[----:B--2---:R-:W-:Y:S01]  /*54e0*/  F2FP.SATFINITE.E4M3.F32.PACK_AB_MERGE_C R15, RZ, R72, RZ ;  /* 0x00000048ff0f723e */ /* 0x004fe200048070ff */
[----:B------:R0:W-:Y:S01]  /*54f0*/  @!P1 STG.E.U8 desc[UR12][R12.64+0x10], R5 ;  /* 0x000010050c009986 */ /* 0x0001e2000c10110c */
[C---:B------:R-:W-:Y:S01]  /*5500*/  ISETP.LT.OR P1, PT, R3.reuse, 0x21, !P0 ;  /* 0x000000210300780c */ /* 0x040fe20004721670 */
        /* <DEDUP_REMOVED lines=8> */
[----:B------:R-:W-:Y:S01]  /*5590*/  FMUL R83, R83, R2 ;  /* 0x0000000253537220 */ /* 0x000fe20000400000 */
[----:B------:R-:W-:Y:S01]  /*55a0*/  F2FP.SATFINITE.E4M3.F32.PACK_AB_MERGE_C R79, RZ, R79, RZ ;  /* 0x0000004fff4f723e */ /* 0x000fe200048070ff */
[----:B------:R-:W-:Y:S01]  /*55b0*/  @!P4 STG.E.U8 desc[UR12][R12.64+0x19], R69 ;  /* 0x000019450c00c986 */ /* 0x000fe2000c10110c */
[----:B0-----:R-:W-:Y:S01]  /*55c0*/  F2FP.SATFINITE.E4M3.F32.PACK_AB_MERGE_C R5, RZ, R68, RZ ;  /* 0x00000044ff05723e */ /* 0x001fe200048070ff */
[-C--:B------:R-:W-:Y:S01]  /*55d0*/  FMUL R84, R84, R2.reuse ;  /* 0x0000000254547220 */ /* 0x080fe20000400000 */
[----:B------:R-:W-:Y:S01]  /*55e0*/  ISETP.LT.OR P4, PT, R3, 0x22, !P2 ;  /* 0x000000220300780c */ /* 0x000fe20005781670 */
[----:B------:R-:W-:Y:S01]  /*55f0*/  FMUL R85, R85, R2 ;  /* 0x0000000255557220 */ /* 0x000fe20000400000 */
[----:B-1----:R-:W-:Y:S01]  /*5600*/  F2FP.SATFINITE.E4M3.F32.PACK_AB_MERGE_C R7, RZ, R70, RZ ;  /* 0x00000046ff07723e */ /* 0x002fe200048070ff */
[----:B------:R0:W-:Y:S01]  /*5610*/  @!P3 STG.E.U8 desc[UR12][R12.64+0x18], R5 ;  /* 0x000018050c00b986 */ /* 0x0001e2000c10110c */
[C---:B------:R-:W-:Y:S01]  /*5620*/  ISETP.LT.OR P3, PT, R3.reuse, 0x22, !P0 ;  /* 0x000000220300780c */ /* 0x040fe20004761670 */
[-C--:B------:R-:W-:Y:S01]  /*5630*/  FMUL R86, R86, R2.reuse ;  /* 0x0000000256567220 */ /* 0x080fe20000400000 */
[----:B------:R-:W-:Y:S01]  /*5640*/  F2FP.SATFINITE.E4M3.F32.PACK_AB_MERGE_C R81, RZ, R81, RZ ;  /* 0x00000051ff51723e */ /* 0x000fe200048070ff */
[----:B------:R1:W-:Y:S01]  /*5650*/  @!P5 STG.E.U8 desc[UR12][R16.64+0x18], R7 ;  /* 0x000018071000d986 */ /* 0x0003e2000c10110c */
[----:B------:R-:W-:Y:S01]  /*5660*/  ISETP.LT.OR P5, PT, R3, 0x29, !P0 ;  /* 0x000000290300780c */ /* 0x000fe200047a1670 */
[-C--:B------:R-:W-:Y:S01]  /*5670*/  FMUL R87, R87, R2.reuse ;  /* 0x0000000257577220 */ /* 0x080fe20000400000 */
[----:B------:R-:W-:Y:S01]  /*5680*/  F2FP.SATFINITE.E4M3.F32.PACK_AB_MERGE_C R83, RZ, R83, RZ ;  /* 0x00000053ff53723e */ /* 0x000fe200048070ff */
[----:B------:R-:W-:Y:S01]  /*5690*/  @!P6 STG.E.U8 desc[UR12][R16.64+0x19], R71 ;  /* 0x000019471000e986 */ /* 0x000fe2000c10110c */
[C---:B------:R-:W-:Y:S01]  /*56a0*/  ISETP.LT.OR P6, PT, R3.reuse, 0x2a, !P0 ;  /* 0x0000002a0300780c */ /* 0x040fe200047c1670 */
[-C--:B------:R-:W-:Y:S01]  /*56b0*/  FMUL R24, R24, R2.reuse ;  /* 0x0000000218187220 */ /* 0x080fe20000400000 */
[----:B------:R-:W-:Y:S01]  /*56c0*/  F2FP.SATFINITE.E4M3.F32.PACK_AB_MERGE_C R85, RZ, R85, RZ ;  /* 0x00000055ff55723e */ /* 0x000fe200048070ff */
        /* <DEDUP_REMOVED lines=25> */
[----:B------:R-:W-:Y:S01]  /*5860*/  FMUL R32, R32, R2 ;  /* 0x0000000220207220 */ /* 0x000fe20000400000 */
[----:B0-----:R-:W-:Y:S01]  /*5870*/  F2FP.SATFINITE.E4M3.F32.PACK_AB_MERGE_C R5, RZ, R78, RZ ;  /* 0x0000004eff05723e */ /* 0x001fe200048070ff */
[----:B------:R-:W-:Y:S01]  /*5880*/  @!P3 STG.E.U8 desc[UR12][R16.64+0x29], R79 ;  /* 0x0000294f1000b986 */ /* 0x000fe2000c10110c */
[----:B------:R-:W-:Y:S01]  /*5890*/  ISETP.LT.OR P3, PT, R3, 0x3a, !P0 ;  /* 0x0000003a0300780c */ /* 0x000fe20004761670 */
[----:B------:R-:W-:Y:S01]  /*58a0*/  FMUL R33, R33, R2 ;  /* 0x0000000221217220 */ /* 0x000fe20000400000 */
[----:B-1----:R-:W-:Y:S01]  /*58b0*/  F2FP.SATFINITE.E4M3.F32.PACK_AB_MERGE_C R7, RZ, R80, RZ ;  /* 0x00000050ff07723e */ /* 0x002fe200048070ff */
[----:B------:R0:W-:Y:S01]  /*58c0*/  @!P1 STG.E.U8 desc[UR12][R16.64+0x28], R5 ;  /* 0x0000280510009986 */ /* 0x0001e2000c10110c */
[----:B------:R-:W-:Y:S01]  /*58d0*/  ISETP.GE.AND P1, PT, R14, 0x41, PT ;  /* 0x000000410e00780c */ /* 0x000fe20003f26270 */
[-C--:B------:R-:W-:Y:S01]  /*58e0*/  FMUL R34, R34, R2.reuse ;  /* 0x0000000222227220 */ /* 0x080fe20000400000 */
[----:B------:R-:W-:Y:S01]  /*58f0*/  F2FP.SATFINITE.E4M3.F32.PACK_AB_MERGE_C R29, RZ, R29, RZ ;  /* 0x0000001dff1d723e */ /* 0x000fe200048070ff */
[----:B------:R-:W-:Y:S01]  /*5900*/  @!P5 STG.E.U8 desc[UR12][R12.64+0x31], R81 ;  /* 0x000031510c00d986 */ /* 0x000fe2000c10110c */
[----:B------:R-:W-:Y:S01]  /*5910*/  ISETP.LT.OR P5, PT, R3, 0x32, !P2 ;  /* 0x000000320300780c */ /* 0x000fe200057a1670 */
[-C--:B------:R-:W-:Y:S01]  /*5920*/  FMUL R35, R35, R2.reuse ;  /* 0x0000000223237220 */ /* 0x080fe20000400000 */
[----:B------:R-:W-:Y:S01]  /*5930*/  F2FP.SATFINITE.E4M3.F32.PACK_AB_MERGE_C R31, RZ, R31, RZ ;  /* 0x0000001fff1f723e */ /* 0x000fe200048070ff */
[----:B------:R1:W-:Y:S01]  /*5940*/  @!P4 STG.E.U8 desc[UR12][R12.64+0x30], R7 ;  /* 0x000030070c00c986 */ /* 0x0003e2000c10110c */
[C---:B------:R-:W-:Y:S01]  /*5950*/  ISETP.LT.OR P4, PT, R3.reuse, 0x39, !P0 ;  /* 0x000000390300780c */ /* 0x040fe20004781670 */
[-C--:B------:R-:W-:Y:S01]  /*5960*/  FMUL R36, R36, R2.reuse ;  /* 0x0000000224247220 */ /* 0x080fe20000400000 */
[----:B------:R-:W-:Y:S01]  /*5970*/  ISETP.GE.AND P0, PT, R14, 0x49, PT ;  /* 0x000000490e00780c */ /* 0x000fe20003f06270 */
[----:B------:R-:W-:Y:S01]  /*5980*/  @!P6 STG.E.U8 desc[UR12][R16.64+0x30], R15 ;  /* 0x0000300f1000e986 */ /* 0x000fe2000c10110c */
[----:B------:R-:W-:Y:S01]  /*5990*/  ISETP.LT.OR P6, PT, R3, 0x39, !P2 ;  /* 0x000000390300780c */ /* 0x000fe200057c1670 */
[----:B------:R-:W-:Y:S01]  /*59a0*/  FMUL R37, R37, R2 ;  /* 0x0000000225257220 */ /* 0x000fe20000400000 */
[----:B0-----:R-:W-:Y:S01]  /*59b0*/  F2FP.SATFINITE.E4M3.F32.PACK_AB_MERGE_C R5, RZ, R84, RZ ;  /* 0x00000054ff05723e */ /* 0x001fe200048070ff */
[-C--:B------:R-:W-:Y:S01]  /*59c0*/  FMUL R38, R38, R2.reuse ;  /* 0x0000000226267220 */ /* 0x080fe20000400000 */
[C---:B------:R-:W-:Y:S01]  /*59d0*/  ISETP.LT.OR P2, PT, R3.reuse, 0x3a, !P2 ;  /* 0x0000003a0300780c */ /* 0x040fe20005741670 */
[----:B------:R-:W-:Y:S01]  /*59e0*/  @!P5 STG.E.U8 desc[UR12][R16.64+0x31], R83 ;  /* 0x000031531000d986 */ /* 0x000fe2000c10110c */
        /* <DEDUP_REMOVED lines=24> */
[----:B--2---:R-:W-:Y:S01]  /*5b70*/  F2FP.SATFINITE.E4M3.F32.PACK_AB_MERGE_C R7, RZ, R26, RZ ;  /* 0x0000001aff07723e */ /* 0x004fe200048070ff */
[-C--:B------:R-:W-:Y:S01]  /*5b80*/  FMUL R45, R45, R2.reuse ;  /* 0x000000022d2d7220 */ /* 0x080fe20000400000 */
[C---:B------:R-:W-:Y:S01]  /*5b90*/  ISETP.LT.OR P3, PT, R3.reuse, 0x9, !P1 ;  /* 0x000000090300780c */ /* 0x040fe20004f61670 */
[----:B------:R-:W-:Y:S01]  /*5ba0*/  @!P6 STG.E.U8 desc[UR12][R10.64+0x1], R27 ;  /* 0x0000011b0a00e986 */ /* 0x000fe2000c10110c */
[C---:B------:R-:W-:Y:S01]  /*5bb0*/  ISETP.LT.OR P6, PT, R3.reuse, 0xa, !P0 ;  /* 0x0000000a0300780c */ /* 0x040fe200047c1670 */
        /* <DEDUP_REMOVED lines=9> */
[----:B------:R-:W-:Y:S01]  /*5c50*/  ISETP.LT.OR P4, PT, R3, 0x12, !P0 ;  /* 0x000000120300780c */ /* 0x000fe20004781670 */
[-C--:B------:R-:W-:Y:S01]  /*5c60*/  FMUL R49, R49, R2.reuse ;  /* 0x0000000231317220 */ /* 0x080fe20000400000 */
[----:B------:R-:W-:Y:S01]  /*5c70*/  F2FP.SATFINITE.E4M3.F32.PACK_AB_MERGE_C R43, RZ, R43, RZ ;  /* 0x0000002bff2b723e */ /* 0x000fe200048070ff */
[----:B------:R0:W-:Y:S01]  /*5c80*/  @!P3 STG.E.U8 desc[UR12][R8.64+0x8], R5 ;  /* 0x000008050800b986 */ /* 0x0001e2000c10110c */
[C---:B------:R-:W-:Y:S01]  /*5c90*/  ISETP.LT.OR P3, PT, R3.reuse, 0x12, !P1 ;  /* 0x000000120300780c */ /* 0x040fe20004f61670 */
[----:B------:R-:W-:Y:S01]  /*5ca0*/  FMUL R50, R50, R2 ;  /* 0x0000000232327220 */ /* 0x000fe20000400000 */
[----:B-1----:R-:W-:Y:S01]  /*5cb0*/  F2FP.SATFINITE.E4M3.F32.PACK_AB_MERGE_C R7, RZ, R30, RZ ;  /* 0x0000001eff07723e */ /* 0x002fe200048070ff */
[----:B------:R-:W-:Y:S01]  /*5cc0*/  @!P6 STG.E.U8 desc[UR12][R10.64+0x9], R31 ;  /* 0x0000091f0a00e986 */ /* 0x000fe2000c10110c */
[----:B------:R-:W-:Y:S01]  /*5cd0*/  ISETP.LT.OR P6, PT, R3, 0x1a, !P1 ;  /* 0x0000001a0300780c */ /* 0x000fe20004fc1670 */
[-C--:B------:R-:W-:Y:S01]  /*5ce0*/  FMUL R51, R51, R2.reuse ;  /* 0x0000000233337220 */ /* 0x080fe20000400000 */
[----:B------:R-:W-:Y:S01]  /*5cf0*/  F2FP.SATFINITE.E4M3.F32.PACK_AB_MERGE_C R45, RZ, R45, RZ ;  /* 0x0000002dff2d723e */ /* 0x000fe200048070ff */
[----:B------:R1:W-:Y:S01]  /*5d00*/  @!P5 STG.E.U8 desc[UR12][R10.64+0x8], R7 ;  /* 0x000008070a00d986 */ /* 0x0003e2000c10110c */
        /* <DEDUP_REMOVED lines=8> */
[----:B------:R-:W-:Y:S01]  /*5d90*/  ISETP.LT.OR P3, PT, R3, 0x1a, !P0 ;  /* 0x0000001a0300780c */ /* 0x000fe20004761670 */
[----:B------:R-:W-:Y:S01]  /*5da0*/  FMUL R54, R54, R2 ;  /* 0x0000000236367220 */ /* 0x000fe20000400000 */
[----:B------:R-:W-:Y:S01]  /*5db0*/  F2FP.SATFINITE.E4M3.F32.PACK_AB_MERGE_C R49, RZ, R49, RZ ;  /* 0x00000031ff31723e */ /* 0x000fe200048070ff */
[----:B------:R-:W-:Y:S01]  /*5dc0*/  @!P4 STG.E.U8 desc[UR12][R10.64+0x11], R35 ;  /* 0x000011230a00c986 */ /* 0x000fe2000c10110c */
[----:B-1----:R-:W-:Y:S01]  /*5dd0*/  F2FP.SATFINITE.E4M3.F32.PACK_AB_MERGE_C R7, RZ, R36, RZ ;  /* 0x00000024ff07723e */ /* 0x002fe200048070ff */
[----:B------:R-:W-:Y:S01]  /*5de0*/  FMUL R2, R55, R2 ;  /* 0x0000000237027220 */ /* 0x000fe20000400000 */
[----:B------:R-:W-:-:S02]  /*5df0*/  ISETP.LT.OR P4, PT, R3, 0x21, !P1 ;  /* 0x000000210300780c */ /* 0x000fc40004f81670 */
[----:B--2---:R-:W-:Y:S01]  /*5e00*/  F2FP.SATFINITE.E4M3.F32.PACK_AB_MERGE_C R13, RZ, R42, RZ ;  /* 0x0000002aff0d723e */ /* 0x004fe200048070ff */
[----:B------:R0:W-:Y:S01]  /*5e10*/  @!P2 STG.E.U8 desc[UR12][R10.64+0x10], R5 ;  /* 0x000010050a00a986 */ /* 0x0001e2000c10110c */
[C---:B------:R-:W-:Y:S02]  /*5e20*/  ISETP.LT.OR P2, PT, R3.reuse, 0x19, !P0 ;  /* 0x000000190300780c */ /* 0x040fe40004741670 */
[----:B------:R-:W-:Y:S01]  /*5e30*/  F2FP.SATFINITE.E4M3.F32.PACK_AB_MERGE_C R51, RZ, R51, RZ ;  /* 0x00000033ff33723e */ /* 0x000fe200048070ff */
[----:B------:R1:W-:Y:S01]  /*5e40*/  @!P5 STG.E.U8 desc[UR12][R8.64+0x18], R7 ;  /* 0x000018070800d986 */ /* 0x0003e2000c10110c */
[C---:B------:R-:W-:Y:S02]  /*5e50*/  ISETP.LT.OR P5, PT, R3.reuse, 0x22, !P1 ;  /* 0x000000220300780c */ /* 0x040fe40004fa1670 */
[----:B------:R-:W-:Y:S01]  /*5e60*/  F2FP.SATFINITE.E4M3.F32.PACK_AB_MERGE_C R53, RZ, R53, RZ ;  /* 0x00000035ff35723e */ /* 0x000fe200048070ff */
[----:B------:R-:W-:Y:S01]  /*5e70*/  @!P6 STG.E.U8 desc[UR12][R8.64+0x19], R37 ;  /* 0x000019250800e986 */ /* 0x000fe2000c10110c */
[----:B------:R-:W-:-:S02]  /*5e80*/  ISETP.LT.OR P6, PT, R3, 0x21, !P0 ;  /* 0x000000210300780c */ /* 0x000fc400047c1670 */
[----:B0-----:R-:W-:Y:S01]  /*5e90*/  F2FP.SATFINITE.E4M3.F32.PACK_AB_MERGE_C R5, RZ, R38, RZ ;  /* 0x00000026ff05723e */ /* 0x001fe200048070ff */
[----:B------:R-:W-:Y:S01]  /*5ea0*/  @!P3 STG.E.U8 desc[UR12][R10.64+0x19], R39 ;  /* 0x000019270a00b986 */ /* 0x000fe2000c10110c */
[C---:B------:R-:W-:Y:S02]  /*5eb0*/  ISETP.LT.OR P3, PT, R3.reuse, 0x29, !P0 ;  /* 0x000000290300780c */ /* 0x040fe40004761670 */
[----:B-1----:R-:W-:Y:S01]  /*5ec0*/  F2FP.SATFINITE.E4M3.F32.PACK_AB_MERGE_C R7, RZ, R40, RZ ;  /* 0x00000028ff07723e */ /* 0x002fe200048070ff */
[----:B------:R0:W-:Y:S01]  /*5ed0*/  @!P2 STG.E.U8 desc[UR12][R10.64+0x18], R5 ;  /* 0x000018050a00a986 */ /* 0x0001e2000c10110c */
[----:B------:R-:W-:-:S03]  /*5ee0*/  ISETP.LT.OR P2, PT, R3, 0x29, !P1 ;  /* 0x000000290300780c */ /* 0x000fc60004f41670 */
[----:B------:R1:W-:Y:S01]  /*5ef0*/  @!P4 STG.E.U8 desc[UR12][R8.64+0x20], R7 ;  /* 0x000020070800c986 */ /* 0x0003e2000c10110c */
[----:B------:R-:W-:-:S03]  /*5f00*/  ISETP.LT.OR P4, PT, R3, 0x2a, !P0 ;  /* 0x0000002a0300780c */ /* 0x000fc60004781670 */
[----:B------:R-:W-:Y:S01]  /*5f10*/  @!P5 STG.E.U8 desc[UR12][R8.64+0x21], R41 ;  /* 0x000021290800d986 */ /* 0x000fe2000c10110c */
[----:B------:R-:W-:-:S03]  /*5f20*/  ISETP.LT.OR P5, PT, R3, 0x2a, !P1 ;  /* 0x0000002a0300780c */ /* 0x000fc60004fa1670 */
[----:B------:R2:W-:Y:S01]  /*5f30*/  @!P6 STG.E.U8 desc[UR12][R10.64+0x20], R13 ;  /* 0x0000200d0a00e986 */ /* 0x0005e2000c10110c */
[----:B------:R-:W-:Y:S02]  /*5f40*/  ISETP.LT.OR P6, PT, R3, 0x22, !P0 ;  /* 0x000000220300780c */ /* 0x000fe400047c1670 */
[----:B0-----:R-:W-:Y:S02]  /*5f50*/  F2FP.SATFINITE.E4M3.F32.PACK_AB_MERGE_C R5, RZ, R44, RZ ;  /* 0x0000002cff05723e */ /* 0x001fe400048070ff */
[----:B-1----:R-:W-:Y:S02]  /*5f60*/  F2FP.SATFINITE.E4M3.F32.PACK_AB_MERGE_C R7, RZ, R46, RZ ;  /* 0x0000002eff07723e */ /* 0x002fe400048070ff */
[----:B--2---:R-:W-:-:S07]  /*5f70*/  F2FP.SATFINITE.E4M3.F32.PACK_AB_MERGE_C R13, RZ, R48, RZ ;  /* 0x00000030ff0d723e */ /* 0x004fce00048070ff */
[----:B------:R-:W-:Y:S01]  /*5f80*/  @!P6 STG.E.U8 desc[UR12][R10.64+0x21], R43 ;  /* 0x0000212b0a00e986 */ /* 0x000fe2000c10110c */
[----:B------:R-:W-:-:S03]  /*5f90*/  ISETP.LT.OR P6, PT, R3, 0x31, !P1 ;  /* 0x000000310300780c */ /* 0x000fc60004fc1670 */
[----:B------:R0:W-:Y:S01]  /*5fa0*/  @!P2 STG.E.U8 desc[UR12][R8.64+0x28], R5 ;  /* 0x000028050800a986 */ /* 0x0001e2000c10110c */
[----:B------:R-:W-:-:S03]  /*5fb0*/  ISETP.LT.OR P2, PT, R3, 0x32, !P1 ;  /* 0x000000320300780c */ /* 0x000fc60004f41670 */
[----:B------:R-:W-:Y:S01]  /*5fc0*/  @!P5 STG.E.U8 desc[UR12][R8.64+0x29], R45 ;  /* 0x0000292d0800d986 */ /* 0x000fe2000c10110c */
[----:B------:R-:W-:-:S03]  /*5fd0*/  ISETP.LT.OR P5, PT, R3, 0x31, !P0 ;  /* 0x000000310300780c */ /* 0x000fc600047a1670 */
[----:B------:R1:W-:Y:S01]  /*5fe0*/  @!P3 STG.E.U8 desc[UR12][R10.64+0x28], R7 ;  /* 0x000028070a00b986 */ /* 0x0003e2000c10110c */
[C---:B------:R-:W-:Y:S02]  /*5ff0*/  ISETP.LT.OR P3, PT, R3.reuse, 0x39, !P1 ;  /* 0x000000390300780c */ /* 0x040fe40004f61670 */
[C---:B------:R-:W-:Y:S01]  /*6000*/  ISETP.LT.OR P1, PT, R3.reuse, 0x3a, !P1 ;  /* 0x0000003a0300780c */ /* 0x040fe20004f21670 */
[----:B------:R-:W-:Y:S01]  /*6010*/  @!P4 STG.E.U8 desc[UR12][R10.64+0x29], R47 ;  /* 0x0000292f0a00c986 */ /* 0x000fe2000c10110c */
[C---:B------:R-:W-:Y:S02]  /*6020*/  ISETP.LT.OR P4, PT, R3.reuse, 0x32, !P0 ;  /* 0x000000320300780c */ /* 0x040fe40004781670 */
[----:B0-----:R-:W-:Y:S01]  /*6030*/  F2FP.SATFINITE.E4M3.F32.PACK_AB_MERGE_C R5, RZ, R52, RZ ;  /* 0x00000034ff05723e */ /* 0x001fe200048070ff */
[----:B------:R0:W-:Y:S01]  /*6040*/  @!P6 STG.E.U8 desc[UR12][R8.64+0x30], R13 ;  /* 0x0000300d0800e986 */ /* 0x0001e2000c10110c */
[C---:B------:R-:W-:Y:S02]  /*6050*/  ISETP.LT.OR P6, PT, R3.reuse, 0x39, !P0 ;  /* 0x000000390300780c */ /* 0x040fe400047c1670 */
[----:B------:R-:W-:Y:S01]  /*6060*/  ISETP.LT.OR P0, PT, R3, 0x3a, !P0 ;  /* 0x0000003a0300780c */ /* 0x000fe20004701670 */
[----:B------:R2:W-:Y:S01]  /*6070*/  @!P2 STG.E.U8 desc[UR12][R8.64+0x31], R49 ;  /* 0x000031310800a986 */ /* 0x0005e2000c10110c */
[----:B------:R-:W-:-:S02]  /*6080*/  F2FP.SATFINITE.E4M3.F32.PACK_AB_MERGE_C R3, RZ, R50, RZ ;  /* 0x00000032ff03723e */ /* 0x000fc400048070ff */
[----:B-1----:R-:W-:-:S03]  /*6090*/  F2FP.SATFINITE.E4M3.F32.PACK_AB_MERGE_C R7, RZ, R54, RZ ;  /* 0x00000036ff07723e */ /* 0x002fc600048070ff */
[----:B------:R2:W-:Y:S01]  /*60a0*/  @!P5 STG.E.U8 desc[UR12][R10.64+0x30], R3 ;  /* 0x000030030a00d986 */ /* 0x0005e2000c10110c */
[----:B0-----:R-:W-:-:S03]  /*60b0*/  F2FP.SATFINITE.E4M3.F32.PACK_AB_MERGE_C R13, RZ, R2, RZ ;  /* 0x00000002ff0d723e */ /* 0x001fc600048070ff */
[----:B------:R2:W-:Y:S04]  /*60c0*/  @!P4 STG.E.U8 desc[UR12][R10.64+0x31], R51 ;  /* 0x000031330a00c986 */ /* 0x0005e8000c10110c */
[----:B------:R2:W-:Y:S04]  /*60d0*/  @!P3 STG.E.U8 desc[UR12][R8.64+0x38], R5 ;  /* 0x000038050800b986 */ /* 0x0005e8000c10110c */
[----:B------:R2:W-:Y:S04]  /*60e0*/  @!P1 STG.E.U8 desc[UR12][R8.64+0x39], R53 ;  /* 0x0000393508009986 */ /* 0x0005e8000c10110c */
[----:B------:R2:W-:Y:S01]  /*60f0*/  @!P6 STG.E.U8 desc[UR12][R10.64+0x38], R7 ;  /* 0x000038070a00e986 */ /* 0x0005e2000c10110c */
[----:B------:R-:W-:Y:S05]  /*6100*/  @P0 EXIT ;  /* 0x000000000000094d */ /* 0x000fea0003800000 */
[----:B------:R-:W-:Y:S01]  /*6110*/  STG.E.U8 desc[UR12][R10.64+0x39], R13 ;  /* 0x0000390d0a007986 */ /* 0x000fe2000c10110c */
[----:B------:R-:W-:Y:S05]  /*6120*/  EXIT ;  /* 0x000000000000794d */ /* 0x000fea0003800000 */
.L_x_14:
[----:B------:R-:W-:-:S13]  /*6130*/  ISETP.NE.AND P0, PT, R12, RZ, PT ;  /* 0x000000ff0c00720c */ /* 0x000fda0003f05270 */
[----:B------:R-:W-:Y:S05]  /*6140*/  @P0 EXIT ;  /* 0x000000000000094d */ /* 0x000fea0003800000 */
[----:B------:R-:W-:Y:S01]  /*6150*/  ELECT P0, URZ, PT ;  /* 0x00000000003f782f */ /* 0x000fe20003800000 */
[----:B------:R-:W-:-:S12]  /*6160*/  BSSY B0, `(.L_x_157) ;  /* 0x0000072000007945 */ /* 0x000fd80003800000 */
[----:B------:R-:W-:Y:S05]  /*6170*/  @!P0 BRA `(.L_x_158) ;  /* 0x0000000400c08947 */ /* 0x000fea0003800000 */
[----:B------:R-:W-:-:S13]  /*6180*/  ISETP.GE.AND P0, PT, R10, 0x1, PT ;  /* 0x000000010a00780c */ /* 0x000fda0003f06270 */
[----:B------:R-:W-:Y:S05]  /*6190*/  @!P0 BRA `(.L_x_158) ;  /* 0x0000000400b88947 */ /* 0x000fea0003800000 */
[----:B------:R-:W3:Y:S01]  /*61a0*/  S2R R7, SR_CgaCtaId ;  /* 0x0000000000077919 */ /* 0x000ee20000008800 */
[----:B------:R-:W-:Y:S01]  /*61b0*/  LOP3.LUT P0, RZ, R14, 0x1f, RZ, 0xc0, !PT ;  /* 0x0000001f0eff7812 */ /* 0x000fe2000780c0ff */
[----:B------:R-:W-:Y:S01]  /*61c0*/  IMAD.SHL.U32 R20, R15, 0x80, RZ ;  /* 0x000000800f147824 */ /* 0x000fe200078e00ff */
[----:B------:R-:W-:Y:S01]  /*61d0*/  ULDC UR4, c[0x0][0x384] ;  /* 0x0000e10000047ab9 */ /* 0x000fe20000000800 */
[C---:B------:R-:W-:Y:S01]  /*61e0*/  ISETP.NE.AND P1, PT, R3.reuse, RZ, PT ;  /* 0x000000ff0300720c */ /* 0x040fe20003f25270 */
[----:B------:R-:W-:Y:S01]  /*61f0*/  IMAD R14, R8, R9, RZ ;  /* 0x00000009080e7224 */ /* 0x000fe200078e02ff */
[----:B------:R-:W-:Y:S01]  /*6200*/  ISETP.NE.OR P0, PT, R3, RZ, !P0 ;  /* 0x000000ff0300720c */ /* 0x000fe20004705670 */
[----:B------:R-:W-:Y:S01]  /*6210*/  IMAD.HI.U32 R3, R20, UR4, RZ ;  /* 0x0000000414037c27 */ /* 0x000fe2000f8e00ff */
[----:B------:R-:W-:Y:S01]  /*6220*/  ULDC UR5, c[0x0][0x388] ;  /* 0x0000e20000057ab9 */ /* 0x000fe20000000800 */
[----:B------:R-:W-:Y:S02]  /*6230*/  LOP3.LUT R21, R6, 0x2, RZ, 0xfc, !PT ;  /* 0x0000000206157812 */ /* 0x000fe400078efcff */
[----:B------:R-:W-:Y:S01]  /*6240*/  CS2R R8, SRZ ;  /* 0x0000000000087805 */ /* 0x000fe2000001ff00 */
[----:B------:R-:W-:Y:S01]  /*6250*/  IMAD.MOV.U32 R4, RZ, RZ, 0x1 ;  /* 0x00000001ff047424 */ /* 0x000fe200078e00ff */
[----:B------:R-:W-:Y:S01]  /*6260*/  SHF.R.U32.HI R3, RZ, UR5, R3 ;  /* 0x00000005ff037c19 */ /* 0x000fe20008011603 */
[----:B------:R-:W-:-:S02]  /*6270*/  IMAD.MOV.U32 R5, RZ, RZ, RZ ;  /* 0x000000ffff057224 */ /* 0x000fc400078e00ff */
[----:B------:R-:W-:Y:S02]  /*6280*/  IMAD.MOV.U32 R12, RZ, RZ, RZ ;  /* 0x000000ffff0c7224 */ /* 0x000fe400078e00ff */
[----:B---3-5:R-:W-:-:S05]  /*6290*/  IMAD.SHL.U32 R0, R7, 0x20, RZ ;  /* 0x0000002007007824 */ /* 0x028fca00078e00ff */
[----:B------:R-:W-:-:S05]  /*62a0*/  LOP3.LUT R0, R0, 0x20, RZ, 0xc0, !PT ;  /* 0x0000002000007812 */ /* 0x000fca00078ec0ff */
[----:B--2---:R-:W-:Y:S02]  /*62b0*/  IMAD R2, R17, 0x40, R0 ;  /* 0x0000004011027824 */ /* 0x004fe400078e0200 */
[----:B------:R-:W-:Y:S02]  /*62c0*/  IMAD.SHL.U32 R0, R7, 0x400, RZ ;  /* 0x0000040007007824 */ /* 0x000fe400078e00ff */
[----:B------:R-:W-:-:S03]  /*62d0*/  IMAD R7, R11, R14, 0x1 ;  /* 0x000000010b077424 */ /* 0x000fc600078e020e */
[----:B------:R-:W-:-:S07]  /*62e0*/  LOP3.LUT R0, R0, 0x400, RZ, 0xc0, !PT ;  /* 0x0000040000007812 */ /* 0x000fce00078ec0ff */
.L_x_162:
[----:B------:R-:W0:Y:S01]  /*62f0*/  S2R R14, SR_CgaCtaId ;  /* 0x00000000000e7919 */ /* 0x000e220000008800 */
[----:B------:R-:W-:-:S04]  /*6300*/  MOV R13, 0x400 ;  /* 0x00000400000d7802 */ /* 0x000fc80000000f00 */
[----:B0-----:R-:W-:Y:S02]  /*6310*/  LEA R22, R14, R13, 0x18 ;  /* 0x0000000d0e167211 */ /* 0x001fe400078ec0ff */
[----:B------:R-:W-:-:S03]  /*6320*/  SHF.L.U32 R13, R4, 0x1f, RZ ;  /* 0x0000001f040d7819 */ /* 0x000fc600000006ff */
[----:B------:R-:W-:-:S07]  /*6330*/  IMAD R14, R5, 0x8, R22 ;  /* 0x00000008050e7824 */ /* 0x000fce00078e0216 */
.L_x_159:
[----:B0-----:R0:W1:Y:S02]  /*6340*/  SYNCS.PHASECHK.TRANS64.TRYWAIT P2, [R14+URZ+0x37928], R13 ;  /* 0x0379280d0e0075a7 */ /* 0x001064000804017f */
[----:B-1----:R-:W-:Y:S05]  /*6350*/  @!P2 NANOSLEEP.SYNCS 0x989680 ;  /* 0x009896800000a95d */ /* 0x002fea0003900000 */
[----:B------:R-:W1:Y:S02]  /*6360*/  @!P2 SYNCS.PHASECHK.TRANS64 P2, [R14+URZ+0x37928], R13 ;  /* 0x0379280d0e00a5a7 */ /* 0x000e64000804007f */
[----:B-1----:R-:W-:Y:S05]  /*6370*/  @!P2 BRA `(.L_x_159) ;  /* 0xfffffffc00f0a947 */ /* 0x002fea000383ffff */
[----:B0-----:R-:W0:Y:S02]  /*6380*/  @!P1 LDC R13, c[0x0][0x500] ;  /* 0x00014000ff0d9b82 */ /* 0x001e240000000800 */
[----:B0-----:R0:W-:Y:S02]  /*6390*/  @!P1 SYNCS.ARRIVE.TRANS64 RZ, [R14+URZ+0x37800], R13 ;  /* 0x0378000d0eff99a7 */ /* 0x0011e4000800003f */
[----:B0-----:R-:W-:-:S04]  /*63a0*/  PRMT R13, R21, 0x9910, RZ ;  /* 0x00009910150d7816 */ /* 0x001fc800000000ff */
[----:B------:R-:W-:-:S13]  /*63b0*/  ISETP.NE.AND P2, PT, R13, 0x2, PT ;  /* 0x000000020d00780c */ /* 0x000fda0003f45270 */
[----:B------:R-:W-:Y:S05]  /*63c0*/  @P2 BRA `(.L_x_160) ;  /* 0x0000000000042947 */ /* 0x000fea0003800000 */
[----:B------:R-:W-:Y:S01]  /*63d0*/  BPT.TRAP 0x1 ;  /* 0x000000040000795c */ /* 0x000fe20000300000 */
.L_x_160:
[----:B------:R-:W-:Y:S05]  /*63e0*/  @P0 BRA `(.L_x_161) ;  /* 0x0000000000040947 */ /* 0x000fea0003800000 */
[----:B------:R-:W-:Y:S01]  /*63f0*/  BPT.TRAP 0x1 ;  /* 0x000000040000795c */ /* 0x000fe20000300000 */
.L_x_161:
[----:B------:R-:W0:Y:S01]  /*6400*/  LDC R15, c[0x0][0x380] ;  /* 0x0000e000ff0f7b82 */ /* 0x000e220000000800 */
[----:B------:R-:W-:Y:S01]  /*6410*/  R2UR UR4, R3 ;  /* 0x00000000030472ca */ /* 0x000fe200000e0000 */
[----:B------:R-:W-:Y:S01]  /*6420*/  ULDC UR20, c[0x0][0x38c] ;  /* 0x0000e30000147ab9 */ /* 0x000fe20000000800 */
[----:B------:R-:W-:Y:S01]  /*6430*/  R2UR UR5, R20 ;  /* 0x00000000140572ca */ /* 0x000fe200000e0000 */
[----:B------:R-:W-:Y:S01]  /*6440*/  UISETP.NE.AND UP0, UPT, UR20, 0x1, UPT ;  /* 0x000000011400788c */ /* 0x000fe2000bf05270 */
[----:B------:R-:W-:Y:S01]  /*6450*/  R2UR UR17, R14 ;  /* 0x000000000e1172ca */ /* 0x000fe200000e0000 */
[C---:B------:R-:W-:Y:S01]  /*6460*/  VIADD R14, R12.reuse, 0x1 ;  /* 0x000000010c0e7836 */ /* 0x040fe20000000000 */
[----:B------:R-:W-:Y:S01]  /*6470*/  R2UR UR18, R12 ;  /* 0x000000000c1272ca */ /* 0x000fe200000e0000 */
[----:B------:R-:W1:Y:S01]  /*6480*/  LDC.64 R16, c[0x0][0x3b8] ;  /* 0x0000ee00ff107b82 */ /* 0x000e620000000a00 */
[----:B------:R-:W-:Y:S01]  /*6490*/  IMAD R23, R5, 0x800, R0 ;  /* 0x0000080005177824 */ /* 0x000fe200078e0200 */
[----:B------:R-:W-:Y:S01]  /*64a0*/  R2UR UR9, R22 ;  /* 0x00000000160972ca */ /* 0x000fe200000e0000 */
[----:B------:R-:W-:Y:S01]  /*64b0*/  VIADD R7, R7, 0xffffffff ;  /* 0xffffffff07077836 */ /* 0x000fe20000000000 */
[----:B------:R-:W-:Y:S01]  /*64c0*/  R2UR UR16, R5 ;  /* 0x00000000051072ca */ /* 0x000fe200000e0000 */
[----:B------:R-:W-:Y:S01]  /*64d0*/  ULDC.64 UR24, c[0x0][0x198] ;  /* 0x0000660000187ab9 */ /* 0x000fe20000000a00 */
[----:B------:R-:W-:Y:S01]  /*64e0*/  R2UR UR8, R23 ;  /* 0x00000000170872ca */ /* 0x000fe200000e0000 */
[----:B------:R-:W-:Y:S01]  /*64f0*/  @UP0 ULDC.64 UR10, c[0x0][0x390] ;  /* 0x0000e400000a0ab9 */ /* 0x000fe20000000a00 */
[----:B------:R-:W1:Y:S01]  /*6500*/  LDC.64 R18, c[0x0][0x3d8] ;  /* 0x0000f600ff127b82 */ /* 0x000e620000000a00 */
[----:B------:R-:W-:Y:S01]  /*6510*/  R2UR UR12, R9 ;  /* 0x00000000090c72ca */ /* 0x000fe200000e0000 */
[----:B------:R-:W-:Y:S01]  /*6520*/  ULDC.64 UR14, c[0x0][0x3b0] ;  /* 0x0000ec00000e7ab9 */ /* 0x000fe20000000a00 */
[----:B------:R-:W-:Y:S01]  /*6530*/  R2UR UR13, R8 ;  /* 0x00000000080d72ca */ /* 0x000fe200000e0000 */
[----:B------:R-:W-:Y:S01]  /*6540*/  ULDC.64 UR22, c[0x0][0x3d0] ;  /* 0x0000f40000167ab9 */ /* 0x000fe20000000a00 */
[----:B------:R-:W-:Y:S01]  /*6550*/  ISETP.GT.AND P5, PT, R7, 0x1, PT ;  /* 0x000000010700780c */ /* 0x000fe20003fa4270 */
[----:B------:R-:W-:Y:S01]  /*6560*/  VIADD R5, R5, 0x1 ;  /* 0x0000000105057836 */ /* 0x000fe20000000000 */
[----:B------:R-:W-:Y:S01]  /*6570*/  USHF.L.U32 UR18, UR18, 0x5, URZ ;  /* 0x0000000512127899 */ /* 0x000fe2000800063f */
[----:B0-----:R-:W-:Y:S01]  /*6580*/  ISETP.NE.AND P2, PT, R15, 0x1, PT ;  /* 0x000000010f00780c */ /* 0x001fe20003f45270 */
[----:B------:R-:W-:-:S02]  /*6590*/  ULEA UR16, UR16, UR9, 0xc ;  /* 0x0000000910107291 */ /* 0x000fc4000f8e603f */
[----:B------:R-:W-:Y:S01]  /*65a0*/  UIADD3 UR17, UR17, 0x37800, URZ ;  /* 0x0003780011117890 */ /* 0x000fe2000fffe03f */
[C---:B------:R-:W-:Y:S01]  /*65b0*/  ISETP.NE.AND P4, PT, R5.reuse, 0x25, PT ;  /* 0x000000250500780c */ /* 0x040fe20003f85270 */
[----:B------:R-:W-:Y:S01]  /*65c0*/  UIADD3 UR8, UR9, 0x25000, UR8 ;  /* 0x0002500009087890 */ /* 0x000fe2000fffe008 */
[----:B------:R-:W-:Y:S01]  /*65d0*/  UMOV UR26, 0x30000 ;  /* 0x00030000001a7882 */ /* 0x000fe20000000000 */
[----:B------:R-:W-:Y:S01]  /*65e0*/  UMOV UR28, 0x0 ;  /* 0x00000000001c7882 */ /* 0x000fe20000000000 */
[----:B------:R-:W-:Y:S02]  /*65f0*/  UMOV UR29, 0x10000000 ;  /* 0x10000000001d7882 */ /* 0x000fe40000000000 */
[----:B------:R-:W-:Y:S01]  /*6600*/  UMOV UR9, UR17 ;  /* 0x0000001100097c82 */ /* 0x000fe20008000000 */
[----:B------:R-:W-:Y:S02]  /*6610*/  SEL R5, R5, RZ, P4 ;  /* 0x000000ff05057207 */ /* 0x000fe40002000000 */
[----:B------:R-:W-:Y:S01]  /*6620*/  @P2 IMAD.U32 R13, RZ, RZ, UR4 ;  /* 0x00000004ff0d2e24 */ /* 0x000fe2000f8e00ff */
[----:B------:R-:W-:Y:S01]  /*6630*/  UIADD3 UR4, UP1, UR24, 0xf0, URZ ;  /* 0x000000f018047890 */ /* 0x000fe2000ff3e03f */
[----:B-1----:R-:W-:Y:S01]  /*6640*/  IMAD R12, R8, R17, R19 ;  /* 0x00000011080c7224 */ /* 0x002fe200078e0213 */
[----:B------:R-:W-:-:S02]  /*6650*/  UIADD3 UR24, UP2, UR24, 0x1f0, URZ ;  /* 0x000001f018187890 */ /* 0x000fc4000ff5e03f */
[----:B------:R-:W-:Y:S01]  /*6660*/  @P2 R2UR UR5, R13 ;  /* 0x000000000d0522ca */ /* 0x000fe200000e0000 */
[----:B------:R-:W-:Y:S01]  /*6670*/  IMAD R13, R9, R16, R18 ;  /* 0x00000010090d7224 */ /* 0x000fe200078e0212 */
[----:B------:R-:W-:Y:S01]  /*6680*/  ISETP.NE.AND P2, PT, R14, R11, PT ;  /* 0x0000000b0e00720c */ /* 0x000fe20003f45270 */
[----:B------:R-:W0:Y:S03]  /*6690*/  LDC R16, c[0x0][0x3c8] ;  /* 0x0000f200ff107b82 */ /* 0x000e260000000800 */
[----:B------:R-:W-:Y:S01]  /*66a0*/  PRMT R12, R13, 0x40, R12 ;  /* 0x000000400d0c7816 */ /* 0x000fe2000000000c */
[----:B------:R-:W-:-:S06]  /*66b0*/  VIADD R13, R9, 0x1 ;  /* 0x00000001090d7836 */ /* 0x000fcc0000000000 */
[----:B------:R-:W-:Y:S02]  /*66c0*/  UIADD3 UR6, -UR5, URZ, URZ ;  /* 0x0000003f05067290 */ /* 0x000fe4000fffe13f */
[----:B------:R-:W-:Y:S01]  /*66d0*/  UMOV UR21, UR5 ;  /* 0x0000000500157c82 */ /* 0x000fe20008000000 */
[----:B------:R-:W-:Y:S01]  /*66e0*/  @P2 IMAD.MOV R13, RZ, RZ, R9 ;  /* 0x000000ffff0d2224 */ /* 0x000fe200078e0209 */
[----:B------:R-:W-:Y:S02]  /*66f0*/  SEL R9, RZ, 0x1, P4 ;  /* 0x00000001ff097807 */ /* 0x000fe40002000000 */
[----:B------:R-:W-:Y:S01]  /*6700*/  IMAD R15, R15, UR6, R20 ;  /* 0x000000060f0f7c24 */ /* 0x000fe2000f8e0214 */
[----:B------:R-:W-:Y:S01]  /*6710*/  UIMAD.WIDE.U32 UR6, UR5, UR10, URZ ;  /* 0x0000000a050672a5 */ /* 0x000fe2000f8e003f */
[----:B------:R-:W-:Y:S02]  /*6720*/  LOP3.LUT R4, R4, R9, RZ, 0x3c, !PT ;  /* 0x0000000904047212 */ /* 0x000fe400078e3cff */
[----:B------:R-:W-:Y:S01]  /*6730*/  UMOV UR10, UR18 ;  /* 0x00000012000a7c82 */ /* 0x000fe20008000000 */
[----:B------:R-:W-:Y:S01]  /*6740*/  @UP0 USHF.R.U32.HI UR21, URZ, UR11, UR7 ;  /* 0x0000000b3f150299 */ /* 0x000fe20008011607 */
[----:B------:R-:W-:Y:S01]  /*6750*/  R2UR UR19, R15 ;  /* 0x000000000f1372ca */ /* 0x000fe200000e0000 */
[----:B------:R-:W-:Y:S01]  /*6760*/  VIADD R15, R8, 0x1 ;  /* 0x00000001080f7836 */ /* 0x000fe20000000000 */
[----:B------:R-:W-:Y:S01]  /*6770*/  R2UR UR7, R12 ;  /* 0x000000000c0772ca */ /* 0x000fe200000e0000 */
[----:B------:R-:W-:Y:S01]  /*6780*/  UIADD3 UR6, -UR21, URZ, URZ ;  /* 0x0000003f15067290 */ /* 0x000fe2000fffe13f */
[----:B0-----:R-:W-:-:S02]  /*6790*/  ISETP.NE.AND P3, PT, R13, R16, PT ;  /* 0x000000100d00720c */ /* 0x001fc40003f65270 */
[----:B------:R-:W-:Y:S01]  /*67a0*/  R2UR UR11, R2 ;  /* 0x00000000020b72ca */ /* 0x000fe200000e0000 */
[----:B------:R-:W-:Y:S01]  /*67b0*/  UIMAD UR20, UR20, UR6, UR5 ;  /* 0x00000006141472a4 */ /* 0x000fe2000f8e0205 */
[----:B------:R-:W-:Y:S01]  /*67c0*/  SEL R12, R14, RZ, P2 ;  /* 0x000000ff0e0c7207 */ /* 0x000fe20001000000 */
[----:B------:R-:W-:Y:S01]  /*67d0*/  UIADD3.X UR5, URZ, UR25, URZ, UP1, !UPT ;  /* 0x000000193f057290 */ /* 0x000fe20008ffe43f */
[----:B------:R-:W-:Y:S01]  /*67e0*/  SEL R9, R13, RZ, P3 ;  /* 0x000000ff0d097207 */ /* 0x000fe20001800000 */
[----:B------:R-:W-:Y:S02]  /*67f0*/  UIMAD UR20, UR20, UR15, UR23 ;  /* 0x0000000f141472a4 */ /* 0x000fe4000f8e0217 */
[----:B------:R-:W-:Y:S02]  /*6800*/  UIMAD UR19, UR19, UR14, UR22 ;  /* 0x0000000e131372a4 */ /* 0x000fe4000f8e0216 */
[----:B------:R-:W-:Y:S02]  /*6810*/  UPRMT UR6, UR7, 0x5410, URZ ;  /* 0x0000541007067896 */ /* 0x000fe4000800003f */
[----:B------:R-:W-:Y:S01]  /*6820*/  UIADD3.X UR25, URZ, UR25, URZ, UP2, !UPT ;  /* 0x000000193f197290 */ /* 0x000fe200097fe43f */
[----:B------:R-:W-:-:S04]  /*6830*/  @P3 IMAD.MOV R15, RZ, RZ, R8 ;  /* 0x000000ffff0f3224 */ /* 0x000fc800078e0208 */
[----:B------:R-:W-:Y:S02]  /*6840*/  IMAD.MOV.U32 R8, RZ, RZ, R15 ;  /* 0x000000ffff087224 */ /* 0x000fe400078e000f */
[----:B------:R0:W-:Y:S02]  /*6850*/  UTMALDG.4D.IM2COL [UR16], [UR4], UR6 ;  /* 0x00000010040073b4 */ /* 0x0001e40008058006 */
[----:B------:R0:W-:Y:S02]  /*6860*/  UTMALDG.4D.MULTICAST [UR8], [UR24], UR26, desc[UR28] ;  /* 0x00001c08180073b4 */ /* 0x0001e4000801981a */
[----:B0-----:R-:W-:Y:S05]  /*6870*/  @P5 BRA `(.L_x_162) ;  /* 0xfffffff8009c5947 */ /* 0x001fea000383ffff */
.L_x_158:
[----:B------:R-:W-:Y:S05]  /*6880*/  BSYNC B0 ;  /* 0x0000000000007941 */ /* 0x000fea0003800000 */
.L_x_157:
[----:B------:R-:W-:Y:S01]  /*6890*/  ISETP.GE.U32.AND P0, PT, R10, 0x25, PT ;  /* 0x000000250a00780c */ /* 0x000fe20003f06070 */
[----:B------:R-:W-:-:S12]  /*68a0*/  IMAD.MOV.U32 R4, RZ, RZ, 0x1 ;  /* 0x00000001ff047424 */ /* 0x000fd800078e00ff */
[----:B------:R-:W-:Y:S05]  /*68b0*/  @!P0 BRA `(.L_x_163) ;  /* 0x00000000001c8947 */ /* 0x000fea0003800000 */
[----:B--2--5:R-:W-:-:S04]  /*68c0*/  IMAD.WIDE.U32 R2, R10, -0x45306eb3, RZ ;  /* 0xbacf914d0a027825 */ /* 0x024fc800078e00ff */
[----:B------:R-:W-:-:S05]  /*68d0*/  IMAD.IADD R2, R10, 0x1, -R3 ;  /* 0x000000010a027824 */ /* 0x000fca00078e0a03 */
[----:B------:R-:W-:-:S04]  /*68e0*/  LEA.HI R2, R2, R3, RZ, 0x1f ;  /* 0x0000000302027211 */ /* 0x000fc800078ff8ff */
[----:B------:R-:W-:-:S04]  /*68f0*/  SHF.R.U32.HI R2, RZ, 0x5, R2 ;  /* 0x00000005ff027819 */ /* 0x000fc80000011602 */
[----:B------:R-:W-:-:S04]  /*6900*/  LOP3.LUT R2, R2, 0x1, RZ, 0xc0, !PT ;  /* 0x0000000102027812 */ /* 0x000fc800078ec0ff */
[----:B------:R-:W-:-:S04]  /*6910*/  ISETP.NE.U32.AND P0, PT, R2, 0x1, PT ;  /* 0x000000010200780c */ /* 0x000fc80003f05070 */
[----:B------:R-:W-:-:S09]  /*6920*/  SEL R4, RZ, 0x1, !P0 ;  /* 0x00000001ff047807 */ /* 0x000fd20004000000 */
.L_x_163:
[----:B------:R-:W-:Y:S05]  /*6930*/  WARPSYNC.ALL ;  /* 0x0000000000007948 */ /* 0x000fea0003800000 */
[----:B------:R-:W-:-:S13]  /*6940*/  ELECT P0, URZ, PT ;  /* 0x00000000003f782f */ /* 0x000fda0003800000 */
[----:B------:R-:W-:Y:S05]  /*6950*/  @!P0 EXIT ;  /* 0x000000000000894d */ /* 0x000fea0003800000 */
[----:B------:R-:W-:-:S04]  /*6960*/  LOP3.LUT R6, R6, 0x2, RZ, 0xfc, !PT ;  /* 0x0000000206067812 */ /* 0x000fc800078efcff */
[----:B------:R-:W-:-:S13]  /*6970*/  ISETP.NE.AND P0, PT, R6, 0x3, PT ;  /* 0x000000030600780c */ /* 0x000fda0003f05270 */
[----:B------:R-:W-:Y:S05]  /*6980*/  @!P0 BRA `(.L_x_164) ;  /* 0x0000000000048947 */ /* 0x000fea0003800000 */
[----:B------:R-:W-:Y:S01]  /*6990*/  BPT.TRAP 0x1 ;  /* 0x000000040000795c */ /* 0x000fe20000300000 */
.L_x_164:
[----:B------:R-:W0:Y:S01]  /*69a0*/  S2R R5, SR_CgaCtaId ;  /* 0x0000000000057919 */ /* 0x000e220000008800 */
[----:B--2--5:R-:W-:Y:S01]  /*69b0*/  IMAD.WIDE.U32 R2, R10, -0x45306eb3, RZ ;  /* 0xbacf914d0a027825 */ /* 0x024fe200078e00ff */
[----:B---3--:R-:W-:-:S03]  /*69c0*/  MOV R0, 0x400 ;  /* 0x0000040000007802 */ /* 0x008fc60000000f00 */
[----:B------:R-:W-:-:S05]  /*69d0*/  IMAD.IADD R2, R10, 0x1, -R3 ;  /* 0x000000010a027824 */ /* 0x000fca00078e0a03 */
[----:B------:R-:W-:-:S04]  /*69e0*/  LEA.HI R2, R2, R3, RZ, 0x1f ;  /* 0x0000000302027211 */ /* 0x000fc800078ff8ff */
[----:B------:R-:W-:-:S05]  /*69f0*/  SHF.R.U32.HI R3, RZ, 0x5, R2 ;  /* 0x00000005ff037819 */ /* 0x000fca0000011602 */
[----:B------:R-:W-:Y:S01]  /*6a00*/  IMAD R3, R3, -0x25, R10 ;  /* 0xffffffdb03037824 */ /* 0x000fe200078e020a */
[----:B0-----:R-:W-:Y:S02]  /*6a10*/  LEA R0, R5, R0, 0x18 ;  /* 0x0000000005007211 */ /* 0x001fe400078ec0ff */
[----:B------:R-:W-:-:S03]  /*6a20*/  SHF.L.U32 R5, R4, 0x1f, RZ ;  /* 0x0000001f04057819 */ /* 0x000fc600000006ff */
[----:B------:R-:W-:-:S04]  /*6a30*/  VIADD R0, R0, 0x37928 ;  /* 0x0003792800007836 */ /* 0x000fc80000000000 */
[----:B------:R-:W-:-:S07]  /*6a40*/  IMAD R2, R3, 0x8, R0 ;  /* 0x0000000803027824 */ /* 0x000fce00078e0200 */
.L_x_165:
[----:B0-----:R0:W1:Y:S02]  /*6a50*/  SYNCS.PHASECHK.TRANS64.TRYWAIT P0, [R2+URZ], R5 ;  /* 0x00000005020075a7 */ /* 0x001064000800017f */
[----:B-1----:R-:W-:Y:S05]  /*6a60*/  @!P0 NANOSLEEP.SYNCS 0x989680 ;  /* 0x009896800000895d */ /* 0x002fea0003900000 */
[----:B------:R-:W1:Y:S02]  /*6a70*/  @!P0 SYNCS.PHASECHK.TRANS64 P0, [R2+URZ], R5 ;  /* 0x00000005020085a7 */ /* 0x000e64000800007f */
[----:B-1----:R-:W-:Y:S05]  /*6a80*/  @!P0 BRA `(.L_x_165) ;  /* 0xfffffffc00f08947 */ /* 0x002fea000383ffff */
[----:B------:R-:W-:-:S05]  /*6a90*/  VIADD R3, R3, 0x1 ;  /* 0x0000000103037836 */ /* 0x000fca0000000000 */
[----:B------:R-:W-:-:S04]  /*6aa0*/  ISETP.NE.AND P0, PT, R3, 0x25, PT ;  /* 0x000000250300780c */ /* 0x000fc80003f05270 */
[----:B0-----:R-:W-:Y:S02]  /*6ab0*/  SEL R5, RZ, 0x1, P0 ;  /* 0x00000001ff057807 */ /* 0x001fe40000000000 */
[----:B------:R-:W-:Y:S02]  /*6ac0*/  SEL R3, R3, RZ, P0 ;  /* 0x000000ff03037207 */ /* 0x000fe40000000000 */
[----:B------:R-:W-:-:S03]  /*6ad0*/  LOP3.LUT R7, R4, R5, RZ, 0x3c, !PT ;  /* 0x0000000504077212 */ /* 0x000fc600078e3cff */
[----:B------:R-:W-:Y:S01]  /*6ae0*/  IMAD R2, R3, 0x8, R0 ;  /* 0x0000000803027824 */ /* 0x000fe200078e0200 */
[----:B------:R-:W-:-:S07]  /*6af0*/  SHF.L.U32 R5, R7, 0x1f, RZ ;  /* 0x0000001f07057819 */ /* 0x000fce00000006ff */
.L_x_166:
        /* <DEDUP_REMOVED lines=11> */
.L_x_167:
        /* <DEDUP_REMOVED lines=11> */
.L_x_168:
        /* <DEDUP_REMOVED lines=11> */
.L_x_169:
        /* <DEDUP_REMOVED lines=11> */
.L_x_170:
        /* <DEDUP_REMOVED lines=11> */
.L_x_171:
        /* <DEDUP_REMOVED lines=11> */
.L_x_172:
        /* <DEDUP_REMOVED lines=11> */
.L_x_173:
        /* <DEDUP_REMOVED lines=11> */
.L_x_174:
        /* <DEDUP_REMOVED lines=11> */
.L_x_175:
        /* <DEDUP_REMOVED lines=11> */
.L_x_176:
        /* <DEDUP_REMOVED lines=11> */
.L_x_177:
        /* <DEDUP_REMOVED lines=11> */
.L_x_178:
        /* <DEDUP_REMOVED lines=11> */
.L_x_179:
        /* <DEDUP_REMOVED lines=11> */
.L_x_180:
        /* <DEDUP_REMOVED lines=11> */
.L_x_181:
        /* <DEDUP_REMOVED lines=11> */
.L_x_182:
        /* <DEDUP_REMOVED lines=11> */
.L_x_183:
        /* <DEDUP_REMOVED lines=11> */
.L_x_184:
        /* <DEDUP_REMOVED lines=11> */
.L_x_185:
        /* <DEDUP_REMOVED lines=11> */
.L_x_186:
        /* <DEDUP_REMOVED lines=11> */
.L_x_187:
        /* <DEDUP_REMOVED lines=11> */
.L_x_188:
        /* <DEDUP_REMOVED lines=11> */
.L_x_189:
        /* <DEDUP_REMOVED lines=11> */
.L_x_190:
        /* <DEDUP_REMOVED lines=11> */
.L_x_191:
        /* <DEDUP_REMOVED lines=11> */
.L_x_192:
        /* <DEDUP_REMOVED lines=11> */
.L_x_193:
        /* <DEDUP_REMOVED lines=11> */
.L_x_194:
        /* <DEDUP_REMOVED lines=11> */
.L_x_195:
        /* <DEDUP_REMOVED lines=11> */
.L_x_196:
        /* <DEDUP_REMOVED lines=11> */
.L_x_197:
        /* <DEDUP_REMOVED lines=11> */
.L_x_198:
        /* <DEDUP_REMOVED lines=11> */
.L_x_199:
        /* <DEDUP_REMOVED lines=11> */
.L_x_200:
        /* <DEDUP_REMOVED lines=11> */
.L_x_201:
[----:B0-----:R0:W1:Y:S02]  /*8310*/  SYNCS.PHASECHK.TRANS64.TRYWAIT P0, [R3+URZ], R0 ;  /* 0x00000000030075a7 */ /* 0x001064000800017f */
[----:B-1----:R-:W-:Y:S05]  /*8320*/  @!P0 NANOSLEEP.SYNCS 0x989680 ;  /* 0x009896800000895d */ /* 0x002fea0003900000 */
[----:B------:R-:W1:Y:S02]  /*8330*/  @!P0 SYNCS.PHASECHK.TRANS64 P0, [R3+URZ], R0 ;  /* 0x00000000030085a7 */ /* 0x000e64000800007f */
[----:B-1----:R-:W-:Y:S05]  /*8340*/  @P0 EXIT ;  /* 0x000000000000094d */ /* 0x002fea0003800000 */
[----:B------:R-:W-:Y:S05]  /*8350*/  BRA `(.L_x_201) ;  /* 0xfffffffc00ec7947 */ /* 0x000fea000383ffff */
.L_x_202:
[----:B------:R-:W-:-:S00]  /*8360*/  BRA `(.L_x_202) ;  /* 0xfffffffc00fc7947 */ /* 0x000fc0000383ffff */
[----:B------:R-:W-:-:S00]  /*8370*/  NOP ;  /* 0x0000000000007918 */ /* 0x000fc00000000000 */
        /* <DEDUP_REMOVED lines=8> */
.L_x_203:


//--------------------- .nv.shared._ZN7cutlass13device_kernelINS_4conv6kernel13ConvUniversalINS1_16ConvProblemShapeILNS1_8OperatorE0ELi2EEENS1_10collective14CollectiveConvINS1_46MainloopSm90TmaGmmaWarpSpecializedImplicitGemmILS5_0ELi37ELi2EN4cute5tupleIJNSA_1CILi2EEENSC_ILi1EEESE_EEENS1_36KernelImplicitTmaWarpSpecializedSm90ELi1EEENSB_IJNSC_ILi128EEENSC_ILi64EEENSB_IJNSC_ILi32EEEEEEEEENS_12float_e4m3_tESN_NSA_8TiledMMAINSA_8MMA_AtomIJNSA_4SM904GMMA30MMA_64x64x32_F32E4M3E4M3_SS_TNILNSR_7ScaleInE1ELST_1EEEEEENSA_6LayoutINSB_IJSE_SE_SE_EEENSB_IJNSC_ILi0EEESY_SY_EEEEENSB_IJNSA_10UnderscoreES11_S11_EEEEENS7_6detail26Sm90ImplicitGemmTileTraitsINSA_20SM90_TMA_LOAD_IM2COLENSA_14ComposedLayoutINSA_7SwizzleILi1ELi4ELi3EEENSA_18smem_ptr_flag_bitsILi8EEENSW_INSB_IJNSB_IJNSC_ILi8EEENSC_ILi16EEEEEENSB_IJSK_SE_EEENSB_IJSE_NSC_ILi37EEEEEEEEENSB_IJNSB_IJSK_NSC_ILi256EEEEEENSB_IJSE_SY_EEENSB_IJSY_NSC_ILi4096EEEEEEEEEEEEEvEENS15_INSA_23SM90_TMA_LOAD_MULTICASTENS17_IS19_S1B_NSW_INSB_IJNSB_IJS1C_S1C_EEES1F_S1H_EEENSB_IJS1K_S1L_NSB_IJSY_NSC_ILi2048EEEEEEEEEEEEEvEEEENS_8epilogue10collective6detail29Sm90TmaWarpSpecializedAdapterINS23_15DefaultEpilogueISN_NSB_IJNSB_IJlllEEESE_SY_EEES28_NS22_6thread17LinearCombinationISN_Li1EffLNS29_9ScaleType4KindE0ELNS_15FloatRoundStyleE2ESN_EENS_4gemm15EpilogueDefaultEEEEEvvEEEEvNT_6ParamsE --------------------------
	.section	.nv.shared._ZN7cutlass13device_kernelINS_4conv6kernel13ConvUniversalINS1_16ConvProblemShapeILNS1_8OperatorE0ELi2EEENS1_10collective14CollectiveConvINS1_46MainloopSm90TmaGmmaWarpSpecializedImplicitGemmILS5_0ELi37ELi2EN4cute5tupleIJNSA_1CILi2EEENSC_ILi1EEESE_EEENS1_36KernelImplicitTmaWarpSpecializedSm90ELi1EEENSB_IJNSC_ILi128EEENSC_ILi64EEENSB_IJNSC_ILi32EEEEEEEEENS_12float_e4m3_tESN_NSA_8TiledMMAINSA_8MMA_AtomIJNSA_4SM904GMMA30MMA_64x64x32_F32E4M3E4M3_SS_TNILNSR_7ScaleInE1ELST_1EEEEEENSA_6LayoutINSB_IJSE_SE_SE_EEENSB_IJNSC_ILi0EEESY_SY_EEEEENSB_IJNSA_10UnderscoreES11_S11_EEEEENS7_6detail26Sm90ImplicitGemmTileTraitsINSA_20SM90_TMA_LOAD_IM2COLENSA_14ComposedLayoutINSA_7SwizzleILi1ELi4ELi3EEENSA_18smem_ptr_flag_bitsILi8EEENSW_INSB_IJNSB_IJNSC_ILi8EEENSC_ILi16EEEEEENSB_IJSK_SE_EEENSB_IJSE_NSC_ILi37EEEEEEEEENSB_IJNSB_IJSK_NSC_ILi256EEEEEENSB_IJSE_SY_EEENSB_IJSY_NSC_ILi4096EEEEEEEEEEEEEvEENS15_INSA_23SM90_TMA_LOAD_MULTICASTENS17_IS19_S1B_NSW_INSB_IJNSB_IJS1C_S1C_EEES1F_S1H_EEENSB_IJS1K_S1L_NSB_IJSY_NSC_ILi2048EEEEEEEEEEEEEvEEEENS_8epilogue10collective6detail29Sm90TmaWarpSpecializedAdapterINS23_15DefaultEpilogueISN_NSB_IJNSB_IJlllEEESE_SY_EEES28_NS22_6thread17LinearCombinationISN_Li1EffLNS29_9ScaleType4KindE0ELNS_15FloatRoundStyleE2ESN_EENS_4gemm15EpilogueDefaultEEEEEvvEEEEvNT_6ParamsE,"aw",@nobits
	.sectionflags	@""
	.align	16
	.zero		1024


//--------------------- .nv.shared.reserved.0     --------------------------
	.section	.nv.shared.reserved.0,"aw",@nobits
	.weak		__nv_reservedSMEM_offset_0_alias
	.size		__nv_reservedSMEM_offset_0_alias, 0, 0
	.other		__nv_reservedSMEM_offset_0_alias,@"STO_CUDA_RESERVED_SHARED STV_DEFAULT"
__nv_reservedSMEM_offset_0_alias:
	.zero		0


//--------------------- .nv.global                --------------------------
	.section	.nv.global,"aw",@nobits
.nv.global:
	.type		_ZN39_INTERNAL_261264ad_4_k_cu_e91349dd_29164cute1_E,@object
	.size		_ZN39_INTERNAL_261264ad_4_k_cu_e91349dd_29164cute1_E,(_ZN39_INTERNAL_261264ad_4_k_cu_e91349dd_29164cuda3std3__45__cpo6cbeginE - _ZN39_INTERNAL_261264ad_4_k_cu_e91349dd_29164cute1_E)
_ZN39_INTERNAL_261264ad_4_k_cu_e91349dd_29164cute1_E:
	.zero		1
	.type		_ZN39_INTERNAL_261264ad_4_k_cu_e91349dd_29164cuda3std3__45__cpo6cbeginE,@object
	.size		_ZN39_INTERNAL_261264ad_4_k_cu_e91349dd_29164cuda3std3__45__cpo6cbeginE,(_ZN39_INTERNAL_261264ad_4_k_cu_e91349dd_29164cuda3std3__48in_placeE - _ZN39_INTERNAL_261264ad_4_k_cu_e91349dd_29164cuda3std3__45__cpo6cbeginE)
_ZN39_INTERNAL_261264ad_4_k_cu_e91349dd_29164cuda3std3__45__cpo6cbeginE:
	.zero		1
	.type		_ZN39_INTERNAL_261264ad_4_k_cu_e91349dd_29164cuda3std3__48in_placeE,@object
	.size		_ZN39_INTERNAL_261264ad_4_k_cu_e91349dd_29164cuda3std3__48in_placeE,(_ZN39_INTERNAL_261264ad_4_k_cu_e91349dd_29164cuda3std6ranges3__45__cpo9iter_moveE - _ZN39_INTERNAL_261264ad_4_k_cu_e91349dd_29164cuda3std3__48in_placeE)
_ZN39_INTERNAL_261264ad_4_k_cu_e91349dd_29164cuda3std3__48in_placeE:
	.zero		1
	.type		_ZN39_INTERNAL_261264ad_4_k_cu_e91349dd_29164cuda3std6ranges3__45__cpo9iter_moveE,@object
	.size		_ZN39_INTERNAL_261264ad_4_k_cu_e91349dd_29164cuda3std6ranges3__45__cpo9iter_moveE,(_ZN39_INTERNAL_261264ad_4_k_cu_e91349dd_29164cuda3std3__45__cpo5beginE - _ZN39_INTERNAL_261264ad_4_k_cu_e91349dd_29164cuda3std6ranges3__45__cpo9iter_moveE)
_ZN39_INTERNAL_261264ad_4_k_cu_e91349dd_29164cuda3std6ranges3__45__cpo9iter_moveE:
	.zero		1
	.type		_ZN39_INTERNAL_261264ad_4_k_cu_e91349dd_29164cuda3std3__45__cpo5beginE,@object
	.size		_ZN39_INTERNAL_261264ad_4_k_cu_e91349dd_29164cuda3std3__45__cpo5beginE,(_ZN39_INTERNAL_261264ad_4_k_cu_e91349dd_29164cuda3std3__441_GLOBAL__N__261264ad_4_k_cu_e91349dd_29166ignoreE - _ZN39_INTERNAL_261264ad_4_k_cu_e91349dd_29164cuda3std3__45__cpo5beginE)
_ZN39_INTERNAL_261264ad_4_k_cu_e91349dd_29164cuda3std3__45__cpo5beginE:
	.zero		1
	.type		_ZN39_INTERNAL_261264ad_4_k_cu_e91349dd_29164cuda3std3__441_GLOBAL__N__261264ad_4_k_cu_e91349dd_29166ignoreE,@object
	.size		_ZN39_INTERNAL_261264ad_4_k_cu_e91349dd_29164cuda3std3__441_GLOBAL__N__261264ad_4_k_cu_e91349dd_29166ignoreE,(_ZN39_INTERNAL_261264ad_4_k_cu_e91349dd_29164cute7productE - _ZN39_INTERNAL_261264ad_4_k_cu_e91349dd_29164cuda3std3__441_GLOBAL__N__261264ad_4_k_cu_e91349dd_29166ignoreE)
_ZN39_INTERNAL_261264ad_4_k_cu_e91349dd_29164cuda3std3__441_GLOBAL__N__261264ad_4_k_cu_e91349dd_29166ignoreE:
	.zero		1
	.type		_ZN39_INTERNAL_261264ad_4_k_cu_e91349dd_29164cute7productE,@object
	.size		_ZN39_INTERNAL_261264ad_4_k_cu_e91349dd_29164cute7productE,(_ZN39_INTERNAL_261264ad_4_k_cu_e91349dd_29164cuda3std3__45__cpo3endE - _ZN39_INTERNAL_261264ad_4_k_cu_e91349dd_29164cute7productE)
_ZN39_INTERNAL_261264ad_4_k_cu_e91349dd_29164cute7productE:
	.zero		1
	.type		_ZN39_INTERNAL_261264ad_4_k_cu_e91349dd_29164cuda3std3__45__cpo3endE,@object
	.size		_ZN39_INTERNAL_261264ad_4_k_cu_e91349dd_29164cuda3std3__45__cpo3endE,(_ZN39_INTERNAL_261264ad_4_k_cu_e91349dd_29164cuda3std3__419piecewise_constructE - _ZN39_INTERNAL_261264ad_4_k_cu_e91349dd_29164cuda3std3__45__cpo3endE)
_ZN39_INTERNAL_261264ad_4_k_cu_e91349dd_29164cuda3std3__45__cpo3endE:
	.zero		1
	.type		_ZN39_INTERNAL_261264ad_4_k_cu_e91349dd_29164cuda3std3__419piecewise_constructE,@object
	.size		_ZN39_INTERNAL_261264ad_4_k_cu_e91349dd_29164cuda3std3__419piecewise_constructE,(_ZN39_INTERNAL_261264ad_4_k_cu_e91349dd_29164cuda3std3__45__cpo4cendE - _ZN39_INTERNAL_261264ad_4_k_cu_e91349dd_29164cuda3std3__419piecewise_constructE)
_ZN39_INTERNAL_261264ad_4_k_cu_e91349dd_29164cuda3std3__419piecewise_constructE:
	.zero		1
	.type		_ZN39_INTERNAL_261264ad_4_k_cu_e91349dd_29164cuda3std3__45__cpo4cendE,@object
	.size		_ZN39_INTERNAL_261264ad_4_k_cu_e91349dd_29164cuda3std3__45__cpo4cendE,(_ZN39_INTERNAL_261264ad_4_k_cu_e91349dd_29164cuda3std6ranges3__45__cpo4swapE - _ZN39_INTERNAL_261264ad_4_k_cu_e91349dd_29164cuda3std3__45__cpo4cendE)
_ZN39_INTERNAL_261264ad_4_k_cu_e91349dd_29164cuda3std3__45__cpo4cendE:
	.zero		1
	.type		_ZN39_INTERNAL_261264ad_4_k_cu_e91349dd_29164cuda3std6ranges3__45__cpo4swapE,@object
	.size		_ZN39_INTERNAL_261264ad_4_k_cu_e91349dd_29164cuda3std6ranges3__45__cpo4swapE,(.L_7 - _ZN39_INTERNAL_261264ad_4_k_cu_e91349dd_29164cuda3std6ranges3__45__cpo4swapE)
_ZN39_INTERNAL_261264ad_4_k_cu_e91349dd_29164cuda3std6ranges3__45__cpo4swapE:
	.zero		1
.L_7:


//--------------------- .nv.constant0._ZN7cutlass13device_kernelINS_4conv6kernel13ConvUniversalINS1_16ConvProblemShapeILNS1_8OperatorE0ELi2EEENS1_10collective14CollectiveConvINS1_46MainloopSm90TmaGmmaWarpSpecializedImplicitGemmILS5_0ELi37ELi2EN4cute5tupleIJNSA_1CILi2EEENSC_ILi1EEESE_EEENS1_36KernelImplicitTmaWarpSpecializedSm90ELi1EEENSB_IJNSC_ILi128EEENSC_ILi64EEENSB_IJNSC_ILi32EEEEEEEEENS_12float_e4m3_tESN_NSA_8TiledMMAINSA_8MMA_AtomIJNSA_4SM904GMMA30MMA_64x64x32_F32E4M3E4M3_SS_TNILNSR_7ScaleInE1ELST_1EEEEEENSA_6LayoutINSB_IJSE_SE_SE_EEENSB_IJNSC_ILi0EEESY_SY_EEEEENSB_IJNSA_10UnderscoreES11_S11_EEEEENS7_6detail26Sm90ImplicitGemmTileTraitsINSA_20SM90_TMA_LOAD_IM2COLENSA_14ComposedLayoutINSA_7SwizzleILi1ELi4ELi3EEENSA_18smem_ptr_flag_bitsILi8EEENSW_INSB_IJNSB_IJNSC_ILi8EEENSC_ILi16EEEEEENSB_IJSK_SE_EEENSB_IJSE_NSC_ILi37EEEEEEEEENSB_IJNSB_IJSK_NSC_ILi256EEEEEENSB_IJSE_SY_EEENSB_IJSY_NSC_ILi4096EEEEEEEEEEEEEvEENS15_INSA_23SM90_TMA_LOAD_MULTICASTENS17_IS19_S1B_NSW_INSB_IJNSB_IJS1C_S1C_EEES1F_S1H_EEENSB_IJS1K_S1L_NSB_IJSY_NSC_ILi2048EEEEEEEEEEEEEvEEEENS_8epilogue10collective6detail29Sm90TmaWarpSpecializedAdapterINS23_15DefaultEpilogueISN_NSB_IJNSB_IJlllEEESE_SY_EEES28_NS22_6thread17LinearCombinationISN_Li1EffLNS29_9ScaleType4KindE0ELNS_15FloatRoundStyleE2ESN_EENS_4gemm15EpilogueDefaultEEEEEvvEEEEvNT_6ParamsE --------------------------
	.section	.nv.constant0._ZN7cutlass13device_kernelINS_4conv6kernel13ConvUniversalINS1_16ConvProblemShapeILNS1_8OperatorE0ELi2EEENS1_10collective14CollectiveConvINS1_46MainloopSm90TmaGmmaWarpSpecializedImplicitGemmILS5_0ELi37ELi2EN4cute5tupleIJNSA_1CILi2EEENSC_ILi1EEESE_EEENS1_36KernelImplicitTmaWarpSpecializedSm90ELi1EEENSB_IJNSC_ILi128EEENSC_ILi64EEENSB_IJNSC_ILi32EEEEEEEEENS_12float_e4m3_tESN_NSA_8TiledMMAINSA_8MMA_AtomIJNSA_4SM904GMMA30MMA_64x64x32_F32E4M3E4M3_SS_TNILNSR_7ScaleInE1ELST_1EEEEEENSA_6LayoutINSB_IJSE_SE_SE_EEENSB_IJNSC_ILi0EEESY_SY_EEEEENSB_IJNSA_10UnderscoreES11_S11_EEEEENS7_6detail26Sm90ImplicitGemmTileTraitsINSA_20SM90_TMA_LOAD_IM2COLENSA_14ComposedLayoutINSA_7SwizzleILi1ELi4ELi3EEENSA_18smem_ptr_flag_bitsILi8EEENSW_INSB_IJNSB_IJNSC_ILi8EEENSC_ILi16EEEEEENSB_IJSK_SE_EEENSB_IJSE_NSC_ILi37EEEEEEEEENSB_IJNSB_IJSK_NSC_ILi256EEEEEENSB_IJSE_SY_EEENSB_IJSY_NSC_ILi4096EEEEEEEEEEEEEvEENS15_INSA_23SM90_TMA_LOAD_MULTICASTENS17_IS19_S1B_NSW_INSB_IJNSB_IJS1C_S1C_EEES1F_S1H_EEENSB_IJS1K_S1L_NSB_IJSY_NSC_ILi2048EEEEEEEEEEEEEvEEEENS_8epilogue10collective6detail29Sm90TmaWarpSpecializedAdapterINS23_15DefaultEpilogueISN_NSB_IJNSB_IJlllEEESE_SY_EEES28_NS22_6thread17LinearCombinationISN_Li1EffLNS29_9ScaleType4KindE0ELNS_15FloatRoundStyleE2ESN_EENS_4gemm15EpilogueDefaultEEEEEvvEEEEvNT_6ParamsE,"a",@progbits
	.sectionflags	@""
	.align	4
.nv.constant0._ZN7cutlass13device_kernelINS_4conv6kernel13ConvUniversalINS1_16ConvProblemShapeILNS1_8OperatorE0ELi2EEENS1_10collective14CollectiveConvINS1_46MainloopSm90TmaGmmaWarpSpecializedImplicitGemmILS5_0ELi37ELi2EN4cute5tupleIJNSA_1CILi2EEENSC_ILi1EEESE_EEENS1_36KernelImplicitTmaWarpSpecializedSm90ELi1EEENSB_IJNSC_ILi128EEENSC_ILi64EEENSB_IJNSC_ILi32EEEEEEEEENS_12float_e4m3_tESN_NSA_8TiledMMAINSA_8MMA_AtomIJNSA_4SM904GMMA30MMA_64x64x32_F32E4M3E4M3_SS_TNILNSR_7ScaleInE1ELST_1EEEEEENSA_6LayoutINSB_IJSE_SE_SE_EEENSB_IJNSC_ILi0EEESY_SY_EEEEENSB_IJNSA_10UnderscoreES11_S11_EEEEENS7_6detail26Sm90ImplicitGemmTileTraitsINSA_20SM90_TMA_LOAD_IM2COLENSA_14ComposedLayoutINSA_7SwizzleILi1ELi4ELi3EEENSA_18smem_ptr_flag_bitsILi8EEENSW_INSB_IJNSB_IJNSC_ILi8EEENSC_ILi16EEEEEENSB_IJSK_SE_EEENSB_IJSE_NSC_ILi37EEEEEEEEENSB_IJNSB_IJSK_NSC_ILi256EEEEEENSB_IJSE_SY_EEENSB_IJSY_NSC_ILi4096EEEEEEEEEEEEEvEENS15_INSA_23SM90_TMA_LOAD_MULTICASTENS17_IS19_S1B_NSW_INSB_IJNSB_IJS1C_S1C_EEES1F_S1H_EEENSB_IJS1K_S1L_NSB_IJSY_NSC_ILi2048EEEEEEEEEEEEEvEEEENS_8epilogue10collective6detail29Sm90TmaWarpSpecializedAdapterINS23_15DefaultEpilogueISN_NSB_IJNSB_IJlllEEESE_SY_EEES28_NS22_6thread17LinearCombinationISN_Li1EffLNS29_9ScaleType4KindE0ELNS_15FloatRoundStyleE2ESN_EENS_4gemm15EpilogueDefaultEEEEEvvEEEEvNT_6ParamsE:
	.zero		1536


//--------------------- SYMBOLS --------------------------

	.type		.nv.reservedSmem.offset0,@object
	.size		.nv.reservedSmem.offset0,0x4
